//
// Generated by NVIDIA NVVM Compiler
//
// Compiler Build ID: CL-36424714
// Cuda compilation tools, release 13.0, V13.0.88
// Based on NVVM 20.0.0
//

.version 9.0
.target sm_100
.address_size 64

	// .globl	_Z11test_kernelv
.extern .func  (.param .b32 func_retval0) vprintf
(
	.param .b64 vprintf_param_0,
	.param .b64 vprintf_param_1
)
;
.global .align 1 .b8 $str[7] = {84, 69, 83, 84, 83, 10};
.global .align 1 .b8 $str$1[10] = {9, 83, 84, 65, 82, 84, 69, 68, 10};
.global .align 1 .b8 $str$2[12] = {9, 103, 101, 116, 67, 101, 108, 108, 73, 100, 10};
.global .align 1 .b8 $str$13[21] = {9, 45, 45, 45, 45, 62, 103, 101, 116, 67, 101, 108, 108, 73, 100, 91, 79, 75, 93, 10};
.global .align 1 .b8 $str$14[12] = {9, 114, 101, 97, 100, 95, 99, 101, 108, 108, 10};
.global .align 1 .b8 $str$28[21] = {9, 45, 45, 45, 45, 62, 114, 101, 97, 100, 95, 99, 101, 108, 108, 91, 79, 75, 93, 10};
.global .align 1 .b8 $str$29[21] = {9, 103, 101, 116, 78, 101, 105, 103, 104, 98, 111, 114, 115, 86, 97, 108, 117, 101, 115, 10};
.global .align 1 .b8 $str$38[30] = {9, 45, 45, 45, 45, 62, 103, 101, 116, 78, 101, 105, 103, 104, 98, 111, 114, 115, 86, 97, 108, 117, 101, 115, 91, 79, 75, 93, 10};
.global .align 1 .b8 $str$39[21] = {9, 99, 111, 117, 110, 116, 82, 101, 100, 66, 108, 117, 101, 86, 97, 108, 117, 101, 115, 10};
.global .align 1 .b8 $str$44[30] = {9, 45, 45, 45, 45, 62, 99, 111, 117, 110, 116, 82, 101, 100, 66, 108, 117, 101, 86, 97, 108, 117, 101, 115, 91, 79, 75, 93, 10};
.global .align 1 .b8 $str$45[24] = {9, 110, 101, 119, 86, 97, 108, 117, 101, 79, 102, 67, 117, 114, 114, 101, 110, 116, 67, 101, 108, 108, 10};
.global .align 1 .b8 $str$50[33] = {9, 45, 45, 45, 45, 62, 110, 101, 119, 86, 97, 108, 117, 101, 79, 102, 67, 117, 114, 114, 101, 110, 116, 67, 101, 108, 108, 91, 79, 75, 93, 10};
.global .align 1 .b8 $str$51[13] = {9, 119, 114, 105, 116, 101, 86, 97, 108, 117, 101, 10};
.global .align 1 .b8 $str$53[24] = {9, 99, 111, 112, 121, 78, 101, 105, 103, 104, 98, 111, 114, 115, 73, 110, 116, 111, 84, 101, 109, 112, 10};
.global .align 1 .b8 $str$55[33] = {9, 45, 45, 45, 45, 62, 99, 111, 112, 121, 78, 101, 105, 103, 104, 98, 111, 114, 115, 73, 110, 116, 111, 84, 101, 109, 112, 91, 79, 75, 93, 10};
.global .align 1 .b8 $str$56[16] = {84, 69, 83, 84, 83, 32, 70, 73, 78, 73, 83, 72, 69, 68, 10};
.extern .shared .align 16 .b8 temp[];

.visible .entry _Z11test_kernelv()
{
	.reg .pred 	%p<2>;
	.reg .b32 	%r<42>;
	.reg .b64 	%rd<33>;

	mov.u32 	%r1, %tid.x;
	mov.u32 	%r2, %tid.y;
	or.b32  	%r3, %r1, %r2;
	mov.u32 	%r4, %ctaid.x;
	or.b32  	%r5, %r3, %r4;
	mov.u32 	%r6, %ctaid.y;
	or.b32  	%r7, %r5, %r6;
	setp.ne.s32 	%p1, %r7, 0;
	@%p1 bra 	$L__BB0_2;
	mov.u64 	%rd1, $str;
	cvta.global.u64 	%rd2, %rd1;
	{ // callseq 0, 0
	.param .b64 param0;
	st.param.b64 	[param0], %rd2;
	.param .b64 param1;
	st.param.b64 	[param1], 0;
	.param .b32 retval0;
	call.uni (retval0), 
	vprintf, 
	(
	param0, 
	param1
	);
	ld.param.b32 	%r8, [retval0];
	} // callseq 0
	mov.u64 	%rd3, $str$1;
	cvta.global.u64 	%rd4, %rd3;
	{ // callseq 1, 0
	.param .b64 param0;
	st.param.b64 	[param0], %rd4;
	.param .b64 param1;
	st.param.b64 	[param1], 0;
	.param .b32 retval0;
	call.uni (retval0), 
	vprintf, 
	(
	param0, 
	param1
	);
	ld.param.b32 	%r10, [retval0];
	} // callseq 1
	mov.u64 	%rd5, $str$2;
	cvta.global.u64 	%rd6, %rd5;
	{ // callseq 2, 0
	.param .b64 param0;
	st.param.b64 	[param0], %rd6;
	.param .b64 param1;
	st.param.b64 	[param1], 0;
	.param .b32 retval0;
	call.uni (retval0), 
	vprintf, 
	(
	param0, 
	param1
	);
	ld.param.b32 	%r12, [retval0];
	} // callseq 2
	mov.u64 	%rd7, $str$13;
	cvta.global.u64 	%rd8, %rd7;
	{ // callseq 3, 0
	.param .b64 param0;
	st.param.b64 	[param0], %rd8;
	.param .b64 param1;
	st.param.b64 	[param1], 0;
	.param .b32 retval0;
	call.uni (retval0), 
	vprintf, 
	(
	param0, 
	param1
	);
	ld.param.b32 	%r14, [retval0];
	} // callseq 3
	mov.u64 	%rd9, $str$14;
	cvta.global.u64 	%rd10, %rd9;
	{ // callseq 4, 0
	.param .b64 param0;
	st.param.b64 	[param0], %rd10;
	.param .b64 param1;
	st.param.b64 	[param1], 0;
	.param .b32 retval0;
	call.uni (retval0), 
	vprintf, 
	(
	param0, 
	param1
	);
	ld.param.b32 	%r16, [retval0];
	} // callseq 4
	mov.u64 	%rd11, $str$28;
	cvta.global.u64 	%rd12, %rd11;
	{ // callseq 5, 0
	.param .b64 param0;
	st.param.b64 	[param0], %rd12;
	.param .b64 param1;
	st.param.b64 	[param1], 0;
	.param .b32 retval0;
	call.uni (retval0), 
	vprintf, 
	(
	param0, 
	param1
	);
	ld.param.b32 	%r18, [retval0];
	} // callseq 5
	mov.u64 	%rd13, $str$29;
	cvta.global.u64 	%rd14, %rd13;
	{ // callseq 6, 0
	.param .b64 param0;
	st.param.b64 	[param0], %rd14;
	.param .b64 param1;
	st.param.b64 	[param1], 0;
	.param .b32 retval0;
	call.uni (retval0), 
	vprintf, 
	(
	param0, 
	param1
	);
	ld.param.b32 	%r20, [retval0];
	} // callseq 6
	mov.u64 	%rd15, $str$38;
	cvta.global.u64 	%rd16, %rd15;
	{ // callseq 7, 0
	.param .b64 param0;
	st.param.b64 	[param0], %rd16;
	.param .b64 param1;
	st.param.b64 	[param1], 0;
	.param .b32 retval0;
	call.uni (retval0), 
	vprintf, 
	(
	param0, 
	param1
	);
	ld.param.b32 	%r22, [retval0];
	} // callseq 7
	mov.u64 	%rd17, $str$39;
	cvta.global.u64 	%rd18, %rd17;
	{ // callseq 8, 0
	.param .b64 param0;
	st.param.b64 	[param0], %rd18;
	.param .b64 param1;
	st.param.b64 	[param1], 0;
	.param .b32 retval0;
	call.uni (retval0), 
	vprintf, 
	(
	param0, 
	param1
	);
	ld.param.b32 	%r24, [retval0];
	} // callseq 8
	mov.u64 	%rd19, $str$44;
	cvta.global.u64 	%rd20, %rd19;
	{ // callseq 9, 0
	.param .b64 param0;
	st.param.b64 	[param0], %rd20;
	.param .b64 param1;
	st.param.b64 	[param1], 0;
	.param .b32 retval0;
	call.uni (retval0), 
	vprintf, 
	(
	param0, 
	param1
	);
	ld.param.b32 	%r26, [retval0];
	} // callseq 9
	mov.u64 	%rd21, $str$45;
	cvta.global.u64 	%rd22, %rd21;
	{ // callseq 10, 0
	.param .b64 param0;
	st.param.b64 	[param0], %rd22;
	.param .b64 param1;
	st.param.b64 	[param1], 0;
	.param .b32 retval0;
	call.uni (retval0), 
	vprintf, 
	(
	param0, 
	param1
	);
	ld.param.b32 	%r28, [retval0];
	} // callseq 10
	mov.u64 	%rd23, $str$50;
	cvta.global.u64 	%rd24, %rd23;
	{ // callseq 11, 0
	.param .b64 param0;
	st.param.b64 	[param0], %rd24;
	.param .b64 param1;
	st.param.b64 	[param1], 0;
	.param .b32 retval0;
	call.uni (retval0), 
	vprintf, 
	(
	param0, 
	param1
	);
	ld.param.b32 	%r30, [retval0];
	} // callseq 11
	mov.u64 	%rd25, $str$51;
	cvta.global.u64 	%rd26, %rd25;
	{ // callseq 12, 0
	.param .b64 param0;
	st.param.b64 	[param0], %rd26;
	.param .b64 param1;
	st.param.b64 	[param1], 0;
	.param .b32 retval0;
	call.uni (retval0), 
	vprintf, 
	(
	param0, 
	param1
	);
	ld.param.b32 	%r32, [retval0];
	} // callseq 12
	{ // callseq 13, 0
	.param .b64 param0;
	st.param.b64 	[param0], %rd24;
	.param .b64 param1;
	st.param.b64 	[param1], 0;
	.param .b32 retval0;
	call.uni (retval0), 
	vprintf, 
	(
	param0, 
	param1
	);
	ld.param.b32 	%r34, [retval0];
	} // callseq 13
	mov.u64 	%rd27, $str$53;
	cvta.global.u64 	%rd28, %rd27;
	{ // callseq 14, 0
	.param .b64 param0;
	st.param.b64 	[param0], %rd28;
	.param .b64 param1;
	st.param.b64 	[param1], 0;
	.param .b32 retval0;
	call.uni (retval0), 
	vprintf, 
	(
	param0, 
	param1
	);
	ld.param.b32 	%r36, [retval0];
	} // callseq 14
	bar.sync 	0;
	bar.sync 	0;
	bar.sync 	0;
	bar.sync 	0;
	mov.u64 	%rd29, $str$55;
	cvta.global.u64 	%rd30, %rd29;
	{ // callseq 15, 0
	.param .b64 param0;
	st.param.b64 	[param0], %rd30;
	.param .b64 param1;
	st.param.b64 	[param1], 0;
	.param .b32 retval0;
	call.uni (retval0), 
	vprintf, 
	(
	param0, 
	param1
	);
	ld.param.b32 	%r38, [retval0];
	} // callseq 15
	mov.u64 	%rd31, $str$56;
	cvta.global.u64 	%rd32, %rd31;
	{ // callseq 16, 0
	.param .b64 param0;
	st.param.b64 	[param0], %rd32;
	.param .b64 param1;
	st.param.b64 	[param1], 0;
	.param .b32 retval0;
	call.uni (retval0), 
	vprintf, 
	(
	param0, 
	param1
	);
	ld.param.b32 	%r40, [retval0];
	} // callseq 16
$L__BB0_2:
	ret;

}
	// .globl	_Z11life_kernelPiS_ii
.visible .entry _Z11life_kernelPiS_ii(
	.param .u64 .ptr .align 1 _Z11life_kernelPiS_ii_param_0,
	.param .u64 .ptr .align 1 _Z11life_kernelPiS_ii_param_1,
	.param .u32 _Z11life_kernelPiS_ii_param_2,
	.param .u32 _Z11life_kernelPiS_ii_param_3
)
{
	.reg .pred 	%p<35>;
	.reg .b16 	%rs<30>;
	.reg .b32 	%r<170>;
	.reg .b64 	%rd<25>;

	ld.param.u64 	%rd3, [_Z11life_kernelPiS_ii_param_0];
	ld.param.u64 	%rd2, [_Z11life_kernelPiS_ii_param_1];
	ld.param.u32 	%r34, [_Z11life_kernelPiS_ii_param_2];
	ld.param.u32 	%r36, [_Z11life_kernelPiS_ii_param_3];
	cvta.to.global.u64 	%rd1, %rd3;
	mov.u32 	%r37, %ctaid.x;
	mov.u32 	%r38, %ntid.x;
	mul.lo.s32 	%r1, %r37, %r38;
	mov.u32 	%r2, %tid.x;
	add.s32 	%r3, %r1, %r2;
	mov.u32 	%r39, %ctaid.y;
	mov.u32 	%r40, %ntid.y;
	mul.lo.s32 	%r4, %r39, %r40;
	mov.u32 	%r5, %tid.y;
	add.s32 	%r41, %r4, %r5;
	setp.ge.s32 	%p2, %r3, %r34;
	setp.ge.s32 	%p3, %r41, %r36;
	or.pred  	%p4, %p2, %p3;
	@%p4 bra 	$L__BB1_23;
	mad.lo.s32 	%r7, %r34, %r41, %r3;
	add.s32 	%r8, %r2, 1;
	add.s32 	%r9, %r5, 1;
	mad.lo.s32 	%r42, %r5, 66, %r2;
	shl.b32 	%r43, %r42, 2;
	setp.ne.s32 	%p5, %r5, 0;
	mul.wide.s32 	%rd4, %r7, 4;
	add.s64 	%rd5, %rd1, %rd4;
	ld.global.u32 	%r44, [%rd5];
	mov.u32 	%r45, temp;
	add.s32 	%r46, %r43, %r45;
	add.s32 	%r10, %r46, 264;
	st.shared.u32 	[%r46+268], %r44;
	shl.b32 	%r47, %r2, 2;
	add.s32 	%r11, %r45, %r47;
	@%p5 bra 	$L__BB1_3;
	add.s32 	%r48, %r34, %r3;
	rem.u32 	%r49, %r48, %r34;
	add.s32 	%r50, %r41, %r36;
	add.s32 	%r51, %r50, -1;
	rem.u32 	%r52, %r51, %r36;
	mad.lo.s32 	%r53, %r52, %r34, %r49;
	mul.wide.s32 	%rd6, %r53, 4;
	add.s64 	%rd7, %rd1, %rd6;
	ld.global.u32 	%r54, [%rd7];
	st.shared.u32 	[%r11+4], %r54;
	add.s32 	%r55, %r50, 1;
	rem.u32 	%r56, %r55, %r36;
	mad.lo.s32 	%r57, %r56, %r34, %r49;
	mul.wide.s32 	%rd8, %r57, 4;
	add.s64 	%rd9, %rd1, %rd8;
	ld.global.u32 	%r58, [%rd9];
	st.shared.u32 	[%r11+532], %r58;
$L__BB1_3:
	setp.ne.s32 	%p6, %r2, 0;
	mad.lo.s32 	%r12, %r9, 264, %r45;
	@%p6 bra 	$L__BB1_5;
	add.s32 	%r67, %r3, %r34;
	add.s32 	%r68, %r67, -1;
	rem.u32 	%r69, %r68, %r34;
	add.s32 	%r70, %r36, %r41;
	rem.u32 	%r71, %r70, %r36;
	mad.lo.s32 	%r72, %r71, %r34, %r69;
	mul.wide.s32 	%rd12, %r72, 4;
	add.s64 	%rd13, %rd1, %rd12;
	ld.global.u32 	%r73, [%rd13];
	st.shared.u32 	[%r12], %r73;
	bra.uni 	$L__BB1_7;
$L__BB1_5:
	setp.ne.s32 	%p7, %r8, 64;
	@%p7 bra 	$L__BB1_7;
	add.s32 	%r60, %r1, %r34;
	add.s32 	%r61, %r60, 64;
	rem.u32 	%r62, %r61, %r34;
	add.s32 	%r63, %r36, %r41;
	rem.u32 	%r64, %r63, %r36;
	mad.lo.s32 	%r65, %r64, %r34, %r62;
	mul.wide.s32 	%rd10, %r65, 4;
	add.s64 	%rd11, %rd1, %rd10;
	ld.global.u32 	%r66, [%rd11];
	st.shared.u32 	[%r10+8], %r66;
$L__BB1_7:
	or.b32  	%r13, %r5, %r2;
	setp.ne.s32 	%p8, %r13, 0;
	@%p8 bra 	$L__BB1_9;
	add.s32 	%r74, %r3, %r34;
	add.s32 	%r75, %r74, -1;
	rem.u32 	%r76, %r75, %r34;
	add.s32 	%r77, %r41, %r36;
	add.s32 	%r78, %r77, -1;
	rem.u32 	%r79, %r78, %r36;
	mad.lo.s32 	%r80, %r79, %r34, %r76;
	mul.wide.s32 	%rd14, %r80, 4;
	add.s64 	%rd15, %rd1, %rd14;
	ld.global.u32 	%r81, [%rd15];
	st.shared.u32 	[temp], %r81;
$L__BB1_9:
	setp.eq.s32 	%p9, %r8, 64;
	setp.eq.s32 	%p10, %r5, 0;
	and.pred  	%p1, %p10, %p9;
	not.pred 	%p11, %p1;
	@%p11 bra 	$L__BB1_11;
	add.s32 	%r82, %r1, %r34;
	add.s32 	%r83, %r82, 64;
	rem.u32 	%r84, %r83, %r34;
	add.s32 	%r85, %r41, %r36;
	add.s32 	%r86, %r85, -1;
	rem.u32 	%r87, %r86, %r36;
	mad.lo.s32 	%r88, %r87, %r34, %r84;
	mul.wide.s32 	%rd16, %r88, 4;
	add.s64 	%rd17, %rd1, %rd16;
	ld.global.u32 	%r89, [%rd17];
	st.shared.u32 	[%r11+8], %r89;
$L__BB1_11:
	setp.ne.s32 	%p12, %r13, 0;
	@%p12 bra 	$L__BB1_13;
	add.s32 	%r90, %r3, %r34;
	add.s32 	%r91, %r90, -1;
	rem.u32 	%r92, %r91, %r34;
	add.s32 	%r93, %r9, %r4;
	add.s32 	%r94, %r93, %r36;
	rem.u32 	%r95, %r94, %r36;
	mad.lo.s32 	%r96, %r95, %r34, %r92;
	mul.wide.s32 	%rd18, %r96, 4;
	add.s64 	%rd19, %rd1, %rd18;
	ld.global.u32 	%r97, [%rd19];
	st.shared.u32 	[%r12+264], %r97;
$L__BB1_13:
	@%p11 bra 	$L__BB1_15;
	add.s32 	%r98, %r1, %r34;
	add.s32 	%r99, %r98, 64;
	rem.u32 	%r100, %r99, %r34;
	add.s32 	%r101, %r9, %r4;
	add.s32 	%r102, %r101, %r36;
	rem.u32 	%r103, %r102, %r36;
	mad.lo.s32 	%r104, %r103, %r34, %r100;
	mul.wide.s32 	%rd20, %r104, 4;
	add.s64 	%rd21, %rd1, %rd20;
	ld.global.u32 	%r105, [%rd21];
	st.shared.u32 	[%r11+536], %r105;
$L__BB1_15:
	bar.sync 	0;
	cvt.u16.u32 	%rs1, %r2;
	add.s16 	%rs2, %rs1, 67;
	mul.hi.u16 	%rs3, %rs2, 993;
	mul.lo.s16 	%rs4, %rs3, 66;
	sub.s16 	%rs5, %rs2, %rs4;
	cvt.u32.u16 	%r106, %rs5;
	cvt.u16.u32 	%rs6, %r5;
	add.s16 	%rs7, %rs6, 4;
	mul.hi.u16 	%rs8, %rs7, 21846;
	mul.lo.s16 	%rs9, %rs8, 3;
	sub.s16 	%rs10, %rs7, %rs9;
	mul.lo.s16 	%rs11, %rs10, 66;
	cvt.u32.u16 	%r107, %rs11;
	add.s32 	%r108, %r107, %r106;
	shl.b32 	%r109, %r108, 2;
	add.s32 	%r111, %r45, %r109;
	ld.shared.u32 	%r14, [%r111];
	add.s16 	%rs12, %rs1, 66;
	mul.hi.u16 	%rs13, %rs12, 993;
	mul.lo.s16 	%rs14, %rs13, 66;
	sub.s16 	%rs15, %rs12, %rs14;
	cvt.u32.u16 	%r112, %rs15;
	add.s16 	%rs16, %rs6, 3;
	mul.hi.u16 	%rs17, %rs16, 21846;
	mul.lo.s16 	%rs18, %rs17, 3;
	sub.s16 	%rs19, %rs16, %rs18;
	mul.lo.s16 	%rs20, %rs19, 66;
	cvt.u32.u16 	%r113, %rs20;
	add.s32 	%r114, %r113, %r112;
	shl.b32 	%r115, %r114, 2;
	add.s32 	%r116, %r45, %r115;
	ld.shared.u32 	%r15, [%r116];
	add.s32 	%r117, %r113, %r106;
	shl.b32 	%r118, %r117, 2;
	add.s32 	%r119, %r45, %r118;
	ld.shared.u32 	%r16, [%r119];
	add.s16 	%rs21, %rs1, 68;
	mul.hi.u16 	%rs22, %rs21, 993;
	mul.lo.s16 	%rs23, %rs22, 66;
	sub.s16 	%rs24, %rs21, %rs23;
	cvt.u32.u16 	%r120, %rs24;
	add.s32 	%r121, %r113, %r120;
	shl.b32 	%r122, %r121, 2;
	add.s32 	%r123, %r45, %r122;
	ld.shared.u32 	%r17, [%r123];
	add.s32 	%r124, %r107, %r112;
	shl.b32 	%r125, %r124, 2;
	add.s32 	%r126, %r45, %r125;
	ld.shared.u32 	%r18, [%r126];
	add.s32 	%r127, %r107, %r120;
	shl.b32 	%r128, %r127, 2;
	add.s32 	%r129, %r45, %r128;
	ld.shared.u32 	%r19, [%r129];
	add.s16 	%rs25, %rs6, 5;
	mul.hi.u16 	%rs26, %rs25, 21846;
	mul.lo.s16 	%rs27, %rs26, 3;
	sub.s16 	%rs28, %rs25, %rs27;
	mul.lo.s16 	%rs29, %rs28, 66;
	cvt.u32.u16 	%r130, %rs29;
	add.s32 	%r131, %r130, %r112;
	shl.b32 	%r132, %r131, 2;
	add.s32 	%r133, %r45, %r132;
	ld.shared.u32 	%r20, [%r133];
	add.s32 	%r134, %r130, %r106;
	shl.b32 	%r135, %r134, 2;
	add.s32 	%r136, %r45, %r135;
	ld.shared.u32 	%r21, [%r136];
	add.s32 	%r137, %r130, %r120;
	shl.b32 	%r138, %r137, 2;
	add.s32 	%r139, %r45, %r138;
	ld.shared.u32 	%r22, [%r139];
	setp.eq.s32 	%p14, %r15, 2;
	selp.u32 	%r168, 1, 0, %p14;
	setp.eq.s32 	%p15, %r16, 1;
	@%p15 bra 	$L__BB1_17;
	setp.eq.s32 	%p16, %r15, 1;
	selp.u32 	%r167, 1, 0, %p16;
	setp.eq.s32 	%p17, %r16, 2;
	selp.u32 	%r140, 1, 0, %p17;
	add.s32 	%r168, %r168, %r140;
	bra.uni 	$L__BB1_18;
$L__BB1_17:
	setp.eq.s32 	%p18, %r15, 1;
	selp.b32 	%r167, 2, 1, %p18;
$L__BB1_18:
	setp.eq.s32 	%p19, %r17, 1;
	setp.eq.s32 	%p20, %r17, 2;
	selp.u32 	%r141, 1, 0, %p20;
	add.s32 	%r142, %r168, %r141;
	selp.u32 	%r143, 1, 0, %p19;
	add.s32 	%r144, %r167, %r143;
	setp.eq.s32 	%p21, %r18, 1;
	setp.eq.s32 	%p22, %r18, 2;
	selp.u32 	%r145, 1, 0, %p22;
	add.s32 	%r146, %r142, %r145;
	selp.u32 	%r147, 1, 0, %p21;
	add.s32 	%r148, %r144, %r147;
	setp.eq.s32 	%p23, %r19, 1;
	setp.eq.s32 	%p24, %r19, 2;
	selp.u32 	%r149, 1, 0, %p24;
	add.s32 	%r150, %r146, %r149;
	selp.u32 	%r151, 1, 0, %p23;
	add.s32 	%r152, %r148, %r151;
	setp.eq.s32 	%p25, %r20, 1;
	setp.eq.s32 	%p26, %r20, 2;
	selp.u32 	%r153, 1, 0, %p26;
	add.s32 	%r154, %r150, %r153;
	selp.u32 	%r155, 1, 0, %p25;
	add.s32 	%r156, %r152, %r155;
	setp.eq.s32 	%p27, %r21, 1;
	setp.eq.s32 	%p28, %r21, 2;
	selp.u32 	%r157, 1, 0, %p28;
	add.s32 	%r158, %r154, %r157;
	selp.u32 	%r159, 1, 0, %p27;
	add.s32 	%r160, %r156, %r159;
	setp.eq.s32 	%p29, %r22, 1;
	setp.eq.s32 	%p30, %r22, 2;
	selp.u32 	%r161, 1, 0, %p30;
	add.s32 	%r29, %r158, %r161;
	selp.u32 	%r162, 1, 0, %p29;
	add.s32 	%r30, %r160, %r162;
	setp.ne.s32 	%p31, %r14, 0;
	@%p31 bra 	$L__BB1_21;
	add.s32 	%r166, %r29, %r30;
	setp.ne.s32 	%p33, %r166, 3;
	mov.b32 	%r169, 0;
	@%p33 bra 	$L__BB1_22;
	setp.gt.u32 	%p34, %r29, %r30;
	selp.b32 	%r169, 2, 1, %p34;
	bra.uni 	$L__BB1_22;
$L__BB1_21:
	add.s32 	%r163, %r30, %r29;
	add.s32 	%r164, %r163, -4;
	setp.lt.u32 	%p32, %r164, -2;
	selp.b32 	%r169, 0, %r14, %p32;
$L__BB1_22:
	cvta.to.global.u64 	%rd22, %rd2;
	add.s64 	%rd24, %rd22, %rd4;
	st.global.u32 	[%rd24], %r169;
$L__BB1_23:
	ret;

}
	// .globl	_Z18life_kernel_globalPiS_ii
.visible .entry _Z18life_kernel_globalPiS_ii(
	.param .u64 .ptr .align 1 _Z18life_kernel_globalPiS_ii_param_0,
	.param .u64 .ptr .align 1 _Z18life_kernel_globalPiS_ii_param_1,
	.param .u32 _Z18life_kernel_globalPiS_ii_param_2,
	.param .u32 _Z18life_kernel_globalPiS_ii_param_3
)
{
	.reg .pred 	%p<25>;
	.reg .b32 	%r<88>;
	.reg .b64 	%rd<25>;

	ld.param.u64 	%rd1, [_Z18life_kernel_globalPiS_ii_param_0];
	ld.param.u64 	%rd2, [_Z18life_kernel_globalPiS_ii_param_1];
	ld.param.u32 	%r24, [_Z18life_kernel_globalPiS_ii_param_2];
	ld.param.u32 	%r26, [_Z18life_kernel_globalPiS_ii_param_3];
	mov.u32 	%r27, %ctaid.x;
	mov.u32 	%r28, %ntid.x;
	mov.u32 	%r29, %tid.x;
	mad.lo.s32 	%r1, %r27, %r28, %r29;
	mov.u32 	%r30, %ctaid.y;
	mov.u32 	%r31, %ntid.y;
	mov.u32 	%r32, %tid.y;
	mad.lo.s32 	%r33, %r30, %r31, %r32;
	setp.ge.s32 	%p1, %r1, %r24;
	setp.ge.s32 	%p2, %r33, %r26;
	or.pred  	%p3, %p1, %p2;
	@%p3 bra 	$L__BB2_9;
	cvta.to.global.u64 	%rd3, %rd1;
	mad.lo.s32 	%r3, %r24, %r33, %r1;
	add.s32 	%r34, %r24, %r1;
	rem.u32 	%r35, %r34, %r24;
	add.s32 	%r36, %r26, %r33;
	rem.u32 	%r37, %r36, %r26;
	mul.lo.s32 	%r38, %r37, %r24;
	add.s32 	%r39, %r38, %r35;
	mul.wide.s32 	%rd4, %r39, 4;
	add.s64 	%rd5, %rd3, %rd4;
	ld.global.u32 	%r4, [%rd5];
	add.s32 	%r40, %r34, -1;
	rem.u32 	%r41, %r40, %r24;
	add.s32 	%r42, %r36, -1;
	rem.u32 	%r43, %r42, %r26;
	mul.lo.s32 	%r44, %r43, %r24;
	add.s32 	%r45, %r44, %r41;
	mul.wide.s32 	%rd6, %r45, 4;
	add.s64 	%rd7, %rd3, %rd6;
	ld.global.u32 	%r5, [%rd7];
	add.s32 	%r46, %r44, %r35;
	mul.wide.s32 	%rd8, %r46, 4;
	add.s64 	%rd9, %rd3, %rd8;
	ld.global.u32 	%r6, [%rd9];
	add.s32 	%r47, %r34, 1;
	rem.u32 	%r48, %r47, %r24;
	add.s32 	%r49, %r48, %r44;
	mul.wide.s32 	%rd10, %r49, 4;
	add.s64 	%rd11, %rd3, %rd10;
	ld.global.u32 	%r7, [%rd11];
	add.s32 	%r50, %r41, %r38;
	mul.wide.s32 	%rd12, %r50, 4;
	add.s64 	%rd13, %rd3, %rd12;
	ld.global.u32 	%r8, [%rd13];
	add.s32 	%r51, %r48, %r38;
	mul.wide.s32 	%rd14, %r51, 4;
	add.s64 	%rd15, %rd3, %rd14;
	ld.global.u32 	%r9, [%rd15];
	add.s32 	%r52, %r36, 1;
	rem.u32 	%r53, %r52, %r26;
	mul.lo.s32 	%r54, %r53, %r24;
	add.s32 	%r55, %r54, %r41;
	mul.wide.s32 	%rd16, %r55, 4;
	add.s64 	%rd17, %rd3, %rd16;
	ld.global.u32 	%r10, [%rd17];
	add.s32 	%r56, %r54, %r35;
	mul.wide.s32 	%rd18, %r56, 4;
	add.s64 	%rd19, %rd3, %rd18;
	ld.global.u32 	%r11, [%rd19];
	add.s32 	%r57, %r54, %r48;
	mul.wide.s32 	%rd20, %r57, 4;
	add.s64 	%rd21, %rd3, %rd20;
	ld.global.u32 	%r12, [%rd21];
	setp.eq.s32 	%p4, %r5, 2;
	selp.u32 	%r86, 1, 0, %p4;
	setp.eq.s32 	%p5, %r6, 1;
	@%p5 bra 	$L__BB2_3;
	setp.eq.s32 	%p6, %r5, 1;
	selp.u32 	%r85, 1, 0, %p6;
	setp.eq.s32 	%p7, %r6, 2;
	selp.u32 	%r58, 1, 0, %p7;
	add.s32 	%r86, %r86, %r58;
	bra.uni 	$L__BB2_4;
$L__BB2_3:
	setp.eq.s32 	%p8, %r5, 1;
	selp.b32 	%r85, 2, 1, %p8;
$L__BB2_4:
	setp.eq.s32 	%p9, %r7, 1;
	setp.eq.s32 	%p10, %r7, 2;
	selp.u32 	%r59, 1, 0, %p10;
	add.s32 	%r60, %r86, %r59;
	selp.u32 	%r61, 1, 0, %p9;
	add.s32 	%r62, %r85, %r61;
	setp.eq.s32 	%p11, %r8, 1;
	setp.eq.s32 	%p12, %r8, 2;
	selp.u32 	%r63, 1, 0, %p12;
	add.s32 	%r64, %r60, %r63;
	selp.u32 	%r65, 1, 0, %p11;
	add.s32 	%r66, %r62, %r65;
	setp.eq.s32 	%p13, %r9, 1;
	setp.eq.s32 	%p14, %r9, 2;
	selp.u32 	%r67, 1, 0, %p14;
	add.s32 	%r68, %r64, %r67;
	selp.u32 	%r69, 1, 0, %p13;
	add.s32 	%r70, %r66, %r69;
	setp.eq.s32 	%p15, %r10, 1;
	setp.eq.s32 	%p16, %r10, 2;
	selp.u32 	%r71, 1, 0, %p16;
	add.s32 	%r72, %r68, %r71;
	selp.u32 	%r73, 1, 0, %p15;
	add.s32 	%r74, %r70, %r73;
	setp.eq.s32 	%p17, %r11, 1;
	setp.eq.s32 	%p18, %r11, 2;
	selp.u32 	%r75, 1, 0, %p18;
	add.s32 	%r76, %r72, %r75;
	selp.u32 	%r77, 1, 0, %p17;
	add.s32 	%r78, %r74, %r77;
	setp.eq.s32 	%p19, %r12, 1;
	setp.eq.s32 	%p20, %r12, 2;
	selp.u32 	%r79, 1, 0, %p20;
	add.s32 	%r19, %r76, %r79;
	selp.u32 	%r80, 1, 0, %p19;
	add.s32 	%r20, %r78, %r80;
	setp.ne.s32 	%p21, %r4, 0;
	@%p21 bra 	$L__BB2_7;
	add.s32 	%r84, %r19, %r20;
	setp.ne.s32 	%p23, %r84, 3;
	mov.b32 	%r87, 0;
	@%p23 bra 	$L__BB2_8;
	setp.gt.u32 	%p24, %r19, %r20;
	selp.b32 	%r87, 2, 1, %p24;
	bra.uni 	$L__BB2_8;
$L__BB2_7:
	add.s32 	%r81, %r20, %r19;
	add.s32 	%r82, %r81, -4;
	setp.lt.u32 	%p22, %r82, -2;
	selp.b32 	%r87, 0, %r4, %p22;
$L__BB2_8:
	cvta.to.global.u64 	%rd22, %rd2;
	mul.wide.s32 	%rd23, %r3, 4;
	add.s64 	%rd24, %rd22, %rd23;
	st.global.u32 	[%rd24], %r87;
$L__BB2_9:
	ret;

}


// ===== COMPILED SASS (sm_100) =====

	.target	sm_100

	.elftype	@"ET_EXEC"


//--------------------- .note.nv.tkinfo           --------------------------
	.section	.note.nv.tkinfo,"",@"SHT_NOTE"
	.sectionflags	@"SHF_NOTE_NV_TKINFO"
	.tkinfo
        /*0018*/ 	.word	0x00000002
        /*0030*/ 	.string	""
        /*0030*/ 	.string	"ptxas"
        /*0030*/ 	.string	"Cuda compilation tools, release 13.0, V13.0.88"
        /*0030*/ 	.string	"Build cuda_13.0.r13.0/compiler.36424714_0"
        /*0030*/ 	.string	"-arch sm_100 -m 64 "



//--------------------- .note.nv.cuinfo           --------------------------
	.section	.note.nv.cuinfo,"",@"SHT_NOTE"
	.sectionflags	@"SHF_NOTE_NV_CUINFO"
        /*0018*/ 	.short	0x0002
        /*001a*/ 	.short	0x0064
        /*001c*/ 	.short	0x0082
	.zero		2


//--------------------- .nv.info                  --------------------------
	.section	.nv.info,"",@"SHT_CUDA_INFO"
	.align	4


	//----- nvinfo : EIATTR_REGCOUNT
	.align		4
        /*0000*/ 	.byte	0x04, 0x2f
        /*0002*/ 	.short	(.L_17 - .L_16)
	.align		4
.L_16:
        /*0004*/ 	.word	index@(_Z11test_kernelv)
        /*0008*/ 	.word	0x00000018


	//----- nvinfo : EIATTR_FRAME_SIZE
	.align		4
.L_17:
        /*000c*/ 	.byte	0x04, 0x11
        /*000e*/ 	.short	(.L_19 - .L_18)
	.align		4
.L_18:
        /*0010*/ 	.word	index@(_Z11test_kernelv)
        /*0014*/ 	.word	0x00000000


	//----- nvinfo : EIATTR_REGCOUNT
	.align		4
.L_19:
        /*0018*/ 	.byte	0x04, 0x2f
        /*001a*/ 	.short	(.L_21 - .L_20)
	.align		4
.L_20:
        /*001c*/ 	.word	index@(_Z11life_kernelPiS_ii)
        /*0020*/ 	.word	0x0000001e


	//----- nvinfo : EIATTR_FRAME_SIZE
	.align		4
.L_21:
        /*0024*/ 	.byte	0x04, 0x11
        /*0026*/ 	.short	(.L_23 - .L_22)
	.align		4
.L_22:
        /*0028*/ 	.word	index@(_Z11life_kernelPiS_ii)
        /*002c*/ 	.word	0x00000000


	//----- nvinfo : EIATTR_REGCOUNT
	.align		4
.L_23:
        /*0030*/ 	.byte	0x04, 0x2f
        /*0032*/ 	.short	(.L_25 - .L_24)
	.align		4
.L_24:
        /*0034*/ 	.word	index@(_Z18life_kernel_globalPiS_ii)
        /*0038*/ 	.word	0x0000001c


	//----- nvinfo : EIATTR_FRAME_SIZE
	.align		4
.L_25:
        /*003c*/ 	.byte	0x04, 0x11
        /*003e*/ 	.short	(.L_27 - .L_26)
	.align		4
.L_26:
        /*0040*/ 	.word	index@(_Z18life_kernel_globalPiS_ii)
        /*0044*/ 	.word	0x00000000


	//----- nvinfo : EIATTR_MIN_STACK_SIZE
	.align		4
.L_27:
        /*0048*/ 	.byte	0x04, 0x12
        /*004a*/ 	.short	(.L_29 - .L_28)
	.align		4
.L_28:
        /*004c*/ 	.word	index@(_Z18life_kernel_globalPiS_ii)
        /*0050*/ 	.word	0x00000000


	//----- nvinfo : EIATTR_MIN_STACK_SIZE
	.align		4
.L_29:
        /*0054*/ 	.byte	0x04, 0x12
        /*0056*/ 	.short	(.L_31 - .L_30)
	.align		4
.L_30:
        /*0058*/ 	.word	index@(_Z11life_kernelPiS_ii)
        /*005c*/ 	.word	0x00000000


	//----- nvinfo : EIATTR_MIN_STACK_SIZE
	.align		4
.L_31:
        /*0060*/ 	.byte	0x04, 0x12
        /*0062*/ 	.short	(.L_33 - .L_32)
	.align		4
.L_32:
        /*0064*/ 	.word	index@(_Z11test_kernelv)
        /*0068*/ 	.word	0x00000000
.L_33:


//--------------------- .nv.compat                --------------------------
	.section	.nv.compat,"",@"SHT_CUDA_COMPAT_INFO"
	.align	4
        /*0000*/ 	.byte	0x02, 0x09, 0x00, 0x00, 0x02, 0x02, 0x01, 0x00, 0x02, 0x05, 0x05, 0x00, 0x03, 0x07, 0x01, 0x01
        /*0010*/ 	.byte	0x02, 0x03, 0x00, 0x00, 0x02, 0x06, 0x01, 0x00, 0x04, 0x0b, 0x08, 0x00, 0x09, 0x00, 0x00, 0x00
        /*0020*/ 	.byte	0x00, 0x00, 0x00, 0x00


//--------------------- .nv.info._Z18life_kernel_globalPiS_ii --------------------------
	.section	.nv.info._Z18life_kernel_globalPiS_ii,"",@"SHT_CUDA_INFO"
	.sectionflags	@""
	.align	4


	//----- nvinfo : EIATTR_CUDA_API_VERSION
	.align		4
        /*0000*/ 	.byte	0x04, 0x37
        /*0002*/ 	.short	(.L_35 - .L_34)
.L_34:
        /*0004*/ 	.word	0x00000082


	//----- nvinfo : EIATTR_KPARAM_INFO
	.align		4
.L_35:
        /*0008*/ 	.byte	0x04, 0x17
        /*000a*/ 	.short	(.L_37 - .L_36)
.L_36:
        /*000c*/ 	.word	0x00000000
        /*0010*/ 	.short	0x0003
        /*0012*/ 	.short	0x0014
        /*0014*/ 	.byte	0x00, 0xf0, 0x11, 0x00


	//----- nvinfo : EIATTR_KPARAM_INFO
	.align		4
.L_37:
        /*0018*/ 	.byte	0x04, 0x17
        /*001a*/ 	.short	(.L_39 - .L_38)
.L_38:
        /*001c*/ 	.word	0x00000000
        /*0020*/ 	.short	0x0002
        /*0022*/ 	.short	0x0010
        /*0024*/ 	.byte	0x00, 0xf0, 0x11, 0x00


	//----- nvinfo : EIATTR_KPARAM_INFO
	.align		4
.L_39:
        /*0028*/ 	.byte	0x04, 0x17
        /*002a*/ 	.short	(.L_41 - .L_40)
.L_40:
        /*002c*/ 	.word	0x00000000
        /*0030*/ 	.short	0x0001
        /*0032*/ 	.short	0x0008
        /*0034*/ 	.byte	0x00, 0xf5, 0x21, 0x00


	//----- nvinfo : EIATTR_KPARAM_INFO
	.align		4
.L_41:
        /*0038*/ 	.byte	0x04, 0x17
        /*003a*/ 	.short	(.L_43 - .L_42)
.L_42:
        /*003c*/ 	.word	0x00000000
        /*0040*/ 	.short	0x0000
        /*0042*/ 	.short	0x0000
        /*0044*/ 	.byte	0x00, 0xf5, 0x21, 0x00


	//----- nvinfo : EIATTR_SPARSE_MMA_MASK
	.align		4
.L_43:
        /*0048*/ 	.byte	0x03, 0x50
        /*004a*/ 	.short	0x0000


	//----- nvinfo : EIATTR_MAXREG_COUNT
	.align		4
        /*004c*/ 	.byte	0x03, 0x1b
        /*004e*/ 	.short	0x00ff


	//----- nvinfo : EIATTR_MERCURY_ISA_VERSION
	.align		4
        /*0050*/ 	.byte	0x03, 0x5f
        /*0052*/ 	.short	0x0101


	//----- nvinfo : EIATTR_VRC_CTA_INIT_COUNT
	.align		4
        /*0054*/ 	.byte	0x02, 0x4a
	.zero		1
	.zero		1


	//----- nvinfo : EIATTR_EXIT_INSTR_OFFSETS
	.align		4
        /*0058*/ 	.byte	0x04, 0x1c
        /*005a*/ 	.short	(.L_45 - .L_44)


	//   ....[0]....
.L_44:
        /*005c*/ 	.word	0x000000c0


	//   ....[1]....
        /*0060*/ 	.word	0x00000b60


	//----- nvinfo : EIATTR_CRS_STACK_SIZE
	.align		4
.L_45:
        /*0064*/ 	.byte	0x04, 0x1e
        /*0066*/ 	.short	(.L_47 - .L_46)
.L_46:
        /*0068*/ 	.word	0x00000000


	//----- nvinfo : EIATTR_CBANK_PARAM_SIZE
	.align		4
.L_47:
        /*006c*/ 	.byte	0x03, 0x19
        /*006e*/ 	.short	0x0018


	//----- nvinfo : EIATTR_PARAM_CBANK
	.align		4
        /*0070*/ 	.byte	0x04, 0x0a
        /*0072*/ 	.short	(.L_49 - .L_48)
	.align		4
.L_48:
        /*0074*/ 	.word	index@(.nv.constant0._Z18life_kernel_globalPiS_ii)
        /*0078*/ 	.short	0x0380
        /*007a*/ 	.short	0x0018


	//----- nvinfo : EIATTR_SW_WAR
	.align		4
.L_49:
        /*007c*/ 	.byte	0x04, 0x36
        /*007e*/ 	.short	(.L_51 - .L_50)
.L_50:
        /*0080*/ 	.word	0x00000008
.L_51:


//--------------------- .nv.info._Z11life_kernelPiS_ii --------------------------
	.section	.nv.info._Z11life_kernelPiS_ii,"",@"SHT_CUDA_INFO"
	.sectionflags	@""
	.align	4


	//----- nvinfo : EIATTR_CUDA_API_VERSION
	.align		4
        /*0000*/ 	.byte	0x04, 0x37
        /*0002*/ 	.short	(.L_53 - .L_52)
.L_52:
        /*0004*/ 	.word	0x00000082


	//----- nvinfo : EIATTR_KPARAM_INFO
	.align		4
.L_53:
        /*0008*/ 	.byte	0x04, 0x17
        /*000a*/ 	.short	(.L_55 - .L_54)
.L_54:
        /*000c*/ 	.word	0x00000000
        /*0010*/ 	.short	0x0003
        /*0012*/ 	.short	0x0014
        /*0014*/ 	.byte	0x00, 0xf0, 0x11, 0x00


	//----- nvinfo : EIATTR_KPARAM_INFO
	.align		4
.L_55:
        /*0018*/ 	.byte	0x04, 0x17
        /*001a*/ 	.short	(.L_57 - .L_56)
.L_56:
        /*001c*/ 	.word	0x00000000
        /*0020*/ 	.short	0x0002
        /*0022*/ 	.short	0x0010
        /*0024*/ 	.byte	0x00, 0xf0, 0x11, 0x00


	//----- nvinfo : EIATTR_KPARAM_INFO
	.align		4
.L_57:
        /*0028*/ 	.byte	0x04, 0x17
        /*002a*/ 	.short	(.L_59 - .L_58)
.L_58:
        /*002c*/ 	.word	0x00000000
        /*0030*/ 	.short	0x0001
        /*0032*/ 	.short	0x0008
        /*0034*/ 	.byte	0x00, 0xf5, 0x21, 0x00


	//----- nvinfo : EIATTR_KPARAM_INFO
	.align		4
.L_59:
        /*0038*/ 	.byte	0x04, 0x17
        /*003a*/ 	.short	(.L_61 - .L_60)
.L_60:
        /*003c*/ 	.word	0x00000000
        /*0040*/ 	.short	0x0000
        /*0042*/ 	.short	0x0000
        /*0044*/ 	.byte	0x00, 0xf5, 0x21, 0x00


	//----- nvinfo : EIATTR_SPARSE_MMA_MASK
	.align		4
.L_61:
        /*0048*/ 	.byte	0x03, 0x50
        /*004a*/ 	.short	0x0000


	//----- nvinfo : EIATTR_MAXREG_COUNT
	.align		4
        /*004c*/ 	.byte	0x03, 0x1b
        /*004e*/ 	.short	0x00ff


	//----- nvinfo : EIATTR_NUM_BARRIERS
	.align		4
        /*0050*/ 	.byte	0x02, 0x4c
        /*0052*/ 	.byte	0x01
	.zero		1


	//----- nvinfo : EIATTR_MERCURY_ISA_VERSION
	.align		4
        /*0054*/ 	.byte	0x03, 0x5f
        /*0056*/ 	.short	0x0101


	//----- nvinfo : EIATTR_VRC_CTA_INIT_COUNT
	.align		4
        /*0058*/ 	.byte	0x02, 0x4a
	.zero		1
	.zero		1


	//----- nvinfo : EIATTR_EXIT_INSTR_OFFSETS
	.align		4
        /*005c*/ 	.byte	0x04, 0x1c
        /*005e*/ 	.short	(.L_63 - .L_62)


	//   ....[0]....
.L_62:
        /*0060*/ 	.word	0x000000e0


	//   ....[1]....
        /*0064*/ 	.word	0x00002040


	//----- nvinfo : EIATTR_CRS_STACK_SIZE
	.align		4
.L_63:
        /*0068*/ 	.byte	0x04, 0x1e
        /*006a*/ 	.short	(.L_65 - .L_64)
.L_64:
        /*006c*/ 	.word	0x00000000


	//----- nvinfo : EIATTR_CBANK_PARAM_SIZE
	.align		4
.L_65:
        /*0070*/ 	.byte	0x03, 0x19
        /*0072*/ 	.short	0x0018


	//----- nvinfo : EIATTR_PARAM_CBANK
	.align		4
        /*0074*/ 	.byte	0x04, 0x0a
        /*0076*/ 	.short	(.L_67 - .L_66)
	.align		4
.L_66:
        /*0078*/ 	.word	index@(.nv.constant0._Z11life_kernelPiS_ii)
        /*007c*/ 	.short	0x0380
        /*007e*/ 	.short	0x0018


	//----- nvinfo : EIATTR_SW_WAR
	.align		4
.L_67:
        /*0080*/ 	.byte	0x04, 0x36
        /*0082*/ 	.short	(.L_69 - .L_68)
.L_68:
        /*0084*/ 	.word	0x00000008
.L_69:


//--------------------- .nv.info._Z11test_kernelv --------------------------
	.section	.nv.info._Z11test_kernelv,"",@"SHT_CUDA_INFO"
	.sectionflags	@""
	.align	4


	//----- nvinfo : EIATTR_CUDA_API_VERSION
	.align		4
        /*0000*/ 	.byte	0x04, 0x37
        /*0002*/ 	.short	(.L_71 - .L_70)
.L_70:
        /*0004*/ 	.word	0x00000082


	//----- nvinfo : EIATTR_SPARSE_MMA_MASK
	.align		4
.L_71:
        /*0008*/ 	.byte	0x03, 0x50
        /*000a*/ 	.short	0x0000


	//----- nvinfo : EIATTR_MAXREG_COUNT
	.align		4
        /*000c*/ 	.byte	0x03, 0x1b
        /*000e*/ 	.short	0x00ff


	//----- nvinfo : EIATTR_NUM_BARRIERS
	.align		4
        /*0010*/ 	.byte	0x02, 0x4c
        /*0012*/ 	.byte	0x01
	.zero		1


	//----- nvinfo : EIATTR_EXTERNS
	.align		4
        /*0014*/ 	.byte	0x04, 0x0f
        /*0016*/ 	.short	(.L_73 - .L_72)


	//   ....[0]....
	.align		4
.L_72:
        /*0018*/ 	.word	index@(vprintf)


	//----- nvinfo : EIATTR_MERCURY_ISA_VERSION
	.align		4
.L_73:
        /*001c*/ 	.byte	0x03, 0x5f
        /*001e*/ 	.short	0x0101


	//----- nvinfo : EIATTR_VRC_CTA_INIT_COUNT
	.align		4
        /*0020*/ 	.byte	0x02, 0x4a
	.zero		1
	.zero		1


	//----- nvinfo : EIATTR_SYSCALL_OFFSETS
	.align		4
        /*0024*/ 	.byte	0x04, 0x46
        /*0026*/ 	.short	(.L_75 - .L_74)


	//   ....[0]....
.L_74:
        /*0028*/ 	.word	0x000000f0


	//   ....[1]....
        /*002c*/ 	.word	0x00000160


	//   ....[2]....
        /*0030*/ 	.word	0x000001d0


	//   ....[3]....
        /*0034*/ 	.word	0x00000240


	//   ....[4]....
        /*0038*/ 	.word	0x000002b0


	//   ....[5]....
        /*003c*/ 	.word	0x00000320


	//   ....[6]....
        /*0040*/ 	.word	0x00000390


	//   ....[7]....
        /*0044*/ 	.word	0x00000400


	//   ....[8]....
        /*0048*/ 	.word	0x00000470


	//   ....[9]....
        /*004c*/ 	.word	0x000004e0


	//   ....[10]....
        /*0050*/ 	.word	0x00000550


	//   ....[11]....
        /*0054*/ 	.word	0x000005c0


	//   ....[12]....
        /*0058*/ 	.word	0x00000630


	//   ....[13]....
        /*005c*/ 	.word	0x000006a0


	//   ....[14]....
        /*0060*/ 	.word	0x00000710


	//   ....[15]....
        /*0064*/ 	.word	0x000007d0


	//   ....[16]....
        /*0068*/ 	.word	0x00000840


	//----- nvinfo : EIATTR_EXIT_INSTR_OFFSETS
	.align		4
.L_75:
        /*006c*/ 	.byte	0x04, 0x1c
        /*006e*/ 	.short	(.L_77 - .L_76)


	//   ....[0]....
.L_76:
        /*0070*/ 	.word	0x00000070


	//   ....[1]....
        /*0074*/ 	.word	0x00000850


	//----- nvinfo : EIATTR_CRS_STACK_SIZE
	.align		4
.L_77:
        /*0078*/ 	.byte	0x04, 0x1e
        /*007a*/ 	.short	(.L_79 - .L_78)
.L_78:
        /*007c*/ 	.word	0x00000000


	//----- nvinfo : EIATTR_SW_WAR
	.align		4
.L_79:
        /*0080*/ 	.byte	0x04, 0x36
        /*0082*/ 	.short	(.L_81 - .L_80)
.L_80:
        /*0084*/ 	.word	0x00000008
.L_81:


//--------------------- .nv.callgraph             --------------------------
	.section	.nv.callgraph,"",@"SHT_CUDA_CALLGRAPH"
	.align	4
	.sectionentsize	8
	.align		4
        /*0000*/ 	.word	0x00000000
	.align		4
        /*0004*/ 	.word	0xffffffff
	.align		4
        /*0008*/ 	.word	index@(_Z11test_kernelv)
	.align		4
        /*000c*/ 	.word	index@(vprintf)
	.align		4
        /*0010*/ 	.word	0x00000000
	.align		4
        /*0014*/ 	.word	0xfffffffe
	.align		4
        /*0018*/ 	.word	0x00000000
	.align		4
        /*001c*/ 	.word	0xfffffffd
	.align		4
        /*0020*/ 	.word	0x00000000
	.align		4
        /*0024*/ 	.word	0xfffffffc


//--------------------- .nv.constant4             --------------------------
	.section	.nv.constant4,"a",@progbits
	.align	8
	.align		8
.nv.constant4:
        /*0000*/ 	.dword	$str
	.align		8
        /*0008*/ 	.dword	$str$1
	.align		8
        /*0010*/ 	.dword	$str$2
	.align		8
        /*0018*/ 	.dword	$str$13
	.align		8
        /*0020*/ 	.dword	$str$14
	.align		8
        /*0028*/ 	.dword	$str$28
	.align		8
        /*0030*/ 	.dword	$str$29
	.align		8
        /*0038*/ 	.dword	$str$38
	.align		8
        /*0040*/ 	.dword	$str$39
	.align		8
        /*0048*/ 	.dword	$str$44
	.align		8
        /*0050*/ 	.dword	$str$45
	.align		8
        /*0058*/ 	.dword	$str$50
	.align		8
        /*0060*/ 	.dword	$str$51
	.align		8
        /*0068*/ 	.dword	$str$53
	.align		8
        /*0070*/ 	.dword	$str$55
	.align		8
        /*0078*/ 	.dword	$str$56
	.align		8
        /*0080*/ 	.dword	vprintf


//--------------------- .text._Z18life_kernel_globalPiS_ii --------------------------
	.section	.text._Z18life_kernel_globalPiS_ii,"ax",@progbits
	.align	128
        .global         _Z18life_kernel_globalPiS_ii
        .type           _Z18life_kernel_globalPiS_ii,@function
        .size           _Z18life_kernel_globalPiS_ii,(.L_x_39 - _Z18life_kernel_globalPiS_ii)
        .other          _Z18life_kernel_globalPiS_ii,@"STO_CUDA_ENTRY STV_DEFAULT"
_Z18life_kernel_globalPiS_ii:
.text._Z18life_kernel_globalPiS_ii:
[----:B------:R-:W-:Y:S01]  /*0000*/  LDC R1, c[0x0][0x37c] ;  /* 0x0000df00ff017b82 */ /* 0x000fe20000000800 */
[----:B------:R-:W0:Y:S07]  /*0010*/  S2R R3, SR_TID.Y ;  /* 0x0000000000037919 */ /* 0x000e2e0000002200 */
[----:B------:R-:W1:Y:S01]  /*0020*/  LDC R5, c[0x0][0x360] ;  /* 0x0000d800ff057b82 */ /* 0x000e620000000800 */
[----:B------:R-:W2:Y:S01]  /*0030*/  LDCU.64 UR6, c[0x0][0x390] ;  /* 0x00007200ff0677ac */ /* 0x000ea20008000a00 */
[----:B------:R-:W1:Y:S06]  /*0040*/  S2R R2, SR_TID.X ;  /* 0x0000000000027919 */ /* 0x000e6c0000002100 */
[----:B------:R-:W0:Y:S08]  /*0050*/  S2UR UR5, SR_CTAID.Y ;  /* 0x00000000000579c3 */ /* 0x000e300000002600 */
[----:B------:R-:W0:Y:S08]  /*0060*/  LDC R0, c[0x0][0x364] ;  /* 0x0000d900ff007b82 */ /* 0x000e300000000800 */
[----:B------:R-:W1:Y:S01]  /*0070*/  S2UR UR4, SR_CTAID.X ;  /* 0x00000000000479c3 */ /* 0x000e620000002500 */
[----:B0-----:R-:W-:-:S05]  /*0080*/  IMAD R0, R0, UR5, R3 ;  /* 0x0000000500007c24 */ /* 0x001fca000f8e0203 */
[----:B--2---:R-:W-:Y:S01]  /*0090*/  ISETP.GE.AND P0, PT, R0, UR7, PT ;  /* 0x0000000700007c0c */ /* 0x004fe2000bf06270 */
[----:B-1----:R-:W-:-:S05]  /*00a0*/  IMAD R5, R5, UR4, R2 ;  /* 0x0000000405057c24 */ /* 0x002fca000f8e0202 */
[----:B------:R-:W-:-:S13]  /*00b0*/  ISETP.GE.OR P0, PT, R5, UR6, P0 ;  /* 0x0000000605007c0c */ /* 0x000fda0008706670 */
[----:B------:R-:W-:Y:S05]  /*00c0*/  @P0 EXIT ;  /* 0x000000000000094d */ /* 0x000fea0003800000 */
[----:B------:R-:W0:Y:S01]  /*00d0*/  I2F.U32.RP R4, UR6 ;  /* 0x0000000600047d06 */ /* 0x000e220008209000 */
[----:B------:R-:W1:Y:S07]  /*00e0*/  LDCU.64 UR4, c[0x0][0x358] ;  /* 0x00006b00ff0477ac */ /* 0x000e6e0008000a00 */
[----:B------:R-:W2:Y:S08]  /*00f0*/  I2F.U32.RP R8, UR7 ;  /* 0x0000000700087d06 */ /* 0x000eb00008209000 */
[----:B0-----:R-:W0:Y:S08]  /*0100*/  MUFU.RCP R4, R4 ;  /* 0x0000000400047308 */ /* 0x001e300000001000 */
[----:B--2---:R-:W2:Y:S01]  /*0110*/  MUFU.RCP R8, R8 ;  /* 0x0000000800087308 */ /* 0x004ea20000001000 */
[----:B0-----:R-:W-:-:S02]  /*0120*/  VIADD R2, R4, 0xffffffe ;  /* 0x0ffffffe04027836 */ /* 0x001fc40000000000 */
[----:B------:R-:W-:-:S05]  /*0130*/  VIADD R4, R0, UR7 ;  /* 0x0000000700047c36 */ /* 0x000fca0008000000 */
[----:B------:R0:W3:Y:S01]  /*0140*/  F2I.FTZ.U32.TRUNC.NTZ R3, R2 ;  /* 0x0000000200037305 */ /* 0x0000e2000021f000 */
[----:B------:R-:W-:Y:S01]  /*0150*/  IADD3 R10, PT, PT, R4, -0x1, RZ ;  /* 0xffffffff040a7810 */ /* 0x000fe20007ffe0ff */
[----:B--2---:R-:W-:-:S06]  /*0160*/  VIADD R6, R8, 0xffffffe ;  /* 0x0ffffffe08067836 */ /* 0x004fcc0000000000 */
[----:B------:R2:W4:Y:S01]  /*0170*/  F2I.FTZ.U32.TRUNC.NTZ R7, R6 ;  /* 0x0000000600077305 */ /* 0x000522000021f000 */
[----:B0-----:R-:W-:Y:S01]  /*0180*/  HFMA2 R2, -RZ, RZ, 0, 0 ;  /* 0x00000000ff027431 */ /* 0x001fe200000001ff */
[----:B---3--:R-:W-:Y:S01]  /*0190*/  IADD3 R9, PT, PT, RZ, -R3, RZ ;  /* 0x80000003ff097210 */ /* 0x008fe20007ffe0ff */
[----:B--2---:R-:W-:-:S04]  /*01a0*/  IMAD.MOV.U32 R6, RZ, RZ, RZ ;  /* 0x000000ffff067224 */ /* 0x004fc800078e00ff */
[----:B------:R-:W-:Y:S02]  /*01b0*/  IMAD R9, R9, UR6, RZ ;  /* 0x0000000609097c24 */ /* 0x000fe4000f8e02ff */
[----:B----4-:R-:W-:Y:S02]  /*01c0*/  IMAD.MOV R11, RZ, RZ, -R7 ;  /* 0x000000ffff0b7224 */ /* 0x010fe400078e0a07 */
[----:B------:R-:W-:-:S04]  /*01d0*/  IMAD.HI.U32 R3, R3, R9, R2 ;  /* 0x0000000903037227 */ /* 0x000fc800078e0002 */
[----:B------:R-:W-:Y:S02]  /*01e0*/  IMAD R11, R11, UR7, RZ ;  /* 0x000000070b0b7c24 */ /* 0x000fe4000f8e02ff */
[----:B------:R-:W-:Y:S02]  /*01f0*/  VIADD R2, R5, UR6 ;  /* 0x0000000605027c36 */ /* 0x000fe40008000000 */
[----:B------:R-:W-:-:S04]  /*0200*/  IMAD.HI.U32 R7, R7, R11, R6 ;  /* 0x0000000b07077227 */ /* 0x000fc800078e0006 */
[----:B------:R-:W-:-:S04]  /*0210*/  IMAD.HI.U32 R6, R3, R2, RZ ;  /* 0x0000000203067227 */ /* 0x000fc800078e00ff */
[----:B------:R-:W-:Y:S01]  /*0220*/  IMAD.HI.U32 R9, R7, R10, RZ ;  /* 0x0000000a07097227 */ /* 0x000fe200078e00ff */
[----:B------:R-:W-:-:S03]  /*0230*/  IADD3 R11, PT, PT, -R6, RZ, RZ ;  /* 0x000000ff060b7210 */ /* 0x000fc60007ffe1ff */
[C---:B------:R-:W-:Y:S02]  /*0240*/  VIADD R8, R2.reuse, 0xffffffff ;  /* 0xffffffff02087836 */ /* 0x040fe40000000000 */
[----:B------:R-:W-:Y:S02]  /*0250*/  IMAD.MOV R15, RZ, RZ, -R9 ;  /* 0x000000ffff0f7224 */ /* 0x000fe400078e0a09 */
[----:B------:R-:W-:Y:S02]  /*0260*/  VIADD R12, R2, 0x1 ;  /* 0x00000001020c7836 */ /* 0x000fe40000000000 */
[----:B------:R-:W-:-:S04]  /*0270*/  IMAD.HI.U32 R9, R3, R8, RZ ;  /* 0x0000000803097227 */ /* 0x000fc800078e00ff */
[----:B------:R-:W-:Y:S02]  /*0280*/  IMAD R6, R11, UR6, R2 ;  /* 0x000000060b067c24 */ /* 0x000fe4000f8e0202 */
[----:B------:R-:W-:Y:S01]  /*0290*/  IMAD R15, R15, UR7, R10 ;  /* 0x000000070f0f7c24 */ /* 0x000fe2000f8e020a */
[----:B------:R-:W-:Y:S01]  /*02a0*/  LOP3.LUT R10, RZ, UR7, RZ, 0x33, !PT ;  /* 0x00000007ff0a7c12 */ /* 0x000fe2000f8e33ff */
[----:B------:R-:W-:Y:S01]  /*02b0*/  IMAD.HI.U32 R3, R3, R12, RZ ;  /* 0x0000000c03037227 */ /* 0x000fe200078e00ff */
[----:B------:R-:W-:Y:S02]  /*02c0*/  ISETP.GE.U32.AND P0, PT, R6, UR6, PT ;  /* 0x0000000606007c0c */ /* 0x000fe4000bf06070 */
[----:B------:R-:W-:Y:S01]  /*02d0*/  ISETP.GE.U32.AND P2, PT, R15, UR7, PT ;  /* 0x000000070f007c0c */ /* 0x000fe2000bf46070 */
[----:B------:R-:W-:Y:S01]  /*02e0*/  IMAD.MOV R9, RZ, RZ, -R9 ;  /* 0x000000ffff097224 */ /* 0x000fe200078e0a09 */
[----:B------:R-:W-:Y:S01]  /*02f0*/  IADD3 R3, PT, PT, -R3, RZ, RZ ;  /* 0x000000ff03037210 */ /* 0x000fe20007ffe1ff */
[----:B------:R-:W-:-:S04]  /*0300*/  IMAD.HI.U32 R2, R7, R4, RZ ;  /* 0x0000000407027227 */ /* 0x000fc800078e00ff */
[----:B------:R-:W-:Y:S02]  /*0310*/  IMAD R8, R9, UR6, R8 ;  /* 0x0000000609087c24 */ /* 0x000fe4000f8e0208 */
[----:B------:R-:W-:Y:S02]  /*0320*/  IMAD R16, R3, UR6, R12 ;  /* 0x0000000603107c24 */ /* 0x000fe4000f8e020c */
[----:B------:R-:W-:Y:S01]  /*0330*/  IMAD.MOV R13, RZ, RZ, -R2 ;  /* 0x000000ffff0d7224 */ /* 0x000fe200078e0a02 */
[----:B------:R-:W-:Y:S01]  /*0340*/  ISETP.GE.U32.AND P1, PT, R8, UR6, PT ;  /* 0x0000000608007c0c */ /* 0x000fe2000bf26070 */
[----:B------:R-:W-:Y:S01]  /*0350*/  @P0 VIADD R6, R6, -UR6 ;  /* 0x8000000606060c36 */ /* 0x000fe20008000000 */
[----:B------:R-:W-:Y:S01]  /*0360*/  ISETP.GE.U32.AND P6, PT, R16, UR6, PT ;  /* 0x0000000610007c0c */ /* 0x000fe2000bfc6070 */
[----:B------:R-:W-:Y:S01]  /*0370*/  IMAD R13, R13, UR7, R4 ;  /* 0x000000070d0d7c24 */ /* 0x000fe2000f8e0204 */
[----:B------:R-:W-:Y:S01]  /*0380*/  @P2 IADD3 R15, PT, PT, R15, -UR7, RZ ;  /* 0x800000070f0f2c10 */ /* 0x000fe2000fffe0ff */
[----:B------:R-:W-:Y:S01]  /*0390*/  VIADD R4, R4, 0x1 ;  /* 0x0000000104047836 */ /* 0x000fe20000000000 */
[----:B------:R-:W-:Y:S01]  /*03a0*/  ISETP.GE.U32.AND P5, PT, R6, UR6, PT ;  /* 0x0000000606007c0c */ /* 0x000fe2000bfa6070 */
[----:B------:R-:W0:Y:S01]  /*03b0*/  LDC.64 R2, c[0x0][0x380] ;  /* 0x0000e000ff027b82 */ /* 0x000e220000000a00 */
[----:B------:R-:W-:Y:S01]  /*03c0*/  ISETP.GE.U32.AND P4, PT, R15, UR7, PT ;  /* 0x000000070f007c0c */ /* 0x000fe2000bf86070 */
[----:B------:R-:W-:Y:S01]  /*03d0*/  IMAD.HI.U32 R9, R7, R4, RZ ;  /* 0x0000000407097227 */ /* 0x000fe200078e00ff */
[----:B------:R-:W-:-:S02]  /*03e0*/  ISETP.GE.U32.AND P3, PT, R13, UR7, PT ;  /* 0x000000070d007c0c */ /* 0x000fc4000bf66070 */
[----:B------:R-:W-:Y:S01]  /*03f0*/  ISETP.NE.U32.AND P0, PT, RZ, UR7, PT ;  /* 0x00000007ff007c0c */ /* 0x000fe2000bf05070 */
[----:B------:R-:W-:Y:S01]  /*0400*/  @P1 VIADD R8, R8, -UR6 ;  /* 0x8000000608081c36 */ /* 0x000fe20008000000 */
[----:B------:R-:W-:Y:S01]  /*0410*/  ISETP.NE.U32.AND P1, PT, RZ, UR6, PT ;  /* 0x00000006ff007c0c */ /* 0x000fe2000bf25070 */
[----:B------:R-:W-:Y:S01]  /*0420*/  IMAD.MOV R9, RZ, RZ, -R9 ;  /* 0x000000ffff097224 */ /* 0x000fe200078e0a09 */
[----:B------:R-:W-:Y:S02]  /*0430*/  @P6 IADD3 R16, PT, PT, R16, -UR6, RZ ;  /* 0x8000000610106c10 */ /* 0x000fe4000fffe0ff */
[----:B------:R-:W-:Y:S01]  /*0440*/  ISETP.GE.U32.AND P2, PT, R8, UR6, PT ;  /* 0x0000000608007c0c */ /* 0x000fe2000bf46070 */
[----:B------:R-:W-:Y:S01]  /*0450*/  IMAD R11, R9, UR7, R4 ;  /* 0x00000007090b7c24 */ /* 0x000fe2000f8e0204 */
[----:B------:R-:W-:Y:S01]  /*0460*/  ISETP.GE.U32.AND P6, PT, R16, UR6, PT ;  /* 0x0000000610007c0c */ /* 0x000fe2000bfc6070 */
[----:B------:R-:W-:Y:S01]  /*0470*/  @P5 VIADD R6, R6, -UR6 ;  /* 0x8000000606065c36 */ /* 0x000fe20008000000 */
[----:B------:R-:W-:Y:S01]  /*0480*/  LOP3.LUT R7, RZ, UR6, RZ, 0x33, !PT ;  /* 0x00000006ff077c12 */ /* 0x000fe2000f8e33ff */
[----:B------:R-:W-:Y:S01]  /*0490*/  @P3 VIADD R13, R13, -UR7 ;  /* 0x800000070d0d3c36 */ /* 0x000fe20008000000 */
[----:B------:R-:W-:-:S02]  /*04a0*/  @P4 IADD3 R15, PT, PT, R15, -UR7, RZ ;  /* 0x800000070f0f4c10 */ /* 0x000fc4000fffe0ff */
[----:B------:R-:W-:Y:S02]  /*04b0*/  ISETP.GE.U32.AND P3, PT, R11, UR7, PT ;  /* 0x000000070b007c0c */ /* 0x000fe4000bf66070 */
[----:B------:R-:W-:Y:S02]  /*04c0*/  SEL R6, R7, R6, !P1 ;  /* 0x0000000607067207 */ /* 0x000fe40004800000 */
[----:B------:R-:W-:Y:S01]  /*04d0*/  SEL R9, R10, R15, !P0 ;  /* 0x0000000f0a097207 */ /* 0x000fe20004000000 */
[----:B------:R-:W-:Y:S01]  /*04e0*/  @P2 VIADD R8, R8, -UR6 ;  /* 0x8000000608082c36 */ /* 0x000fe20008000000 */
[----:B------:R-:W-:Y:S02]  /*04f0*/  ISETP.GE.U32.AND P2, PT, R13, UR7, PT ;  /* 0x000000070d007c0c */ /* 0x000fe4000bf46070 */
[----:B------:R-:W-:Y:S01]  /*0500*/  @P6 IADD3 R16, PT, PT, R16, -UR6, RZ ;  /* 0x8000000610106c10 */ /* 0x000fe2000fffe0ff */
[----:B------:R-:W-:Y:S01]  /*0510*/  IMAD R15, R9, UR6, R6 ;  /* 0x00000006090f7c24 */ /* 0x000fe2000f8e0206 */
[----:B------:R-:W-:-:S02]  /*0520*/  SEL R12, R7, R8, !P1 ;  /* 0x00000008070c7207 */ /* 0x000fc40004800000 */
[----:B------:R-:W-:Y:S01]  /*0530*/  SEL R8, R7, R16, !P1 ;  /* 0x0000001007087207 */ /* 0x000fe20004800000 */
[----:B0-----:R-:W-:-:S04]  /*0540*/  IMAD.WIDE R14, R15, 0x4, R2 ;  /* 0x000000040f0e7825 */ /* 0x001fc800078e0202 */
[----:B------:R-:W-:Y:S01]  /*0550*/  @P3 VIADD R11, R11, -UR7 ;  /* 0x800000070b0b3c36 */ /* 0x000fe20008000000 */
[----:B-1----:R0:W2:Y:S01]  /*0560*/  LDG.E R4, desc[UR4][R14.64] ;  /* 0x000000040e047981 */ /* 0x0020a2000c1e1900 */
[----:B------:R-:W-:Y:S01]  /*0570*/  IMAD R17, R9, UR6, R12 ;  /* 0x0000000609117c24 */ /* 0x000fe2000f8e020c */
[----:B------:R-:W-:Y:S01]  /*0580*/  @P2 IADD3 R13, PT, PT, R13, -UR7, RZ ;  /* 0x800000070d0d2c10 */ /* 0x000fe2000fffe0ff */
[----:B------:R-:W-:Y:S01]  /*0590*/  IMAD R19, R9, UR6, R8 ;  /* 0x0000000609137c24 */ /* 0x000fe2000f8e0208 */
[----:B------:R-:W-:Y:S01]  /*05a0*/  ISETP.GE.U32.AND P1, PT, R11, UR7, PT ;  /* 0x000000070b007c0c */ /* 0x000fe2000bf26070 */
[----:B------:R-:W-:Y:S01]  /*05b0*/  IMAD.WIDE R16, R17, 0x4, R2 ;  /* 0x0000000411107825 */ /* 0x000fe200078e0202 */
[----:B------:R-:W-:-:S03]  /*05c0*/  SEL R13, R10, R13, !P0 ;  /* 0x0000000d0a0d7207 */ /* 0x000fc60004000000 */
[----:B------:R-:W-:Y:S01]  /*05d0*/  IMAD.WIDE R18, R19, 0x4, R2 ;  /* 0x0000000413127825 */ /* 0x000fe200078e0202 */
[----:B------:R1:W3:Y:S03]  /*05e0*/  LDG.E R7, desc[UR4][R16.64] ;  /* 0x0000000410077981 */ /* 0x0002e6000c1e1900 */
[C---:B------:R-:W-:Y:S01]  /*05f0*/  IMAD R21, R13.reuse, UR6, R12 ;  /* 0x000000060d157c24 */ /* 0x040fe2000f8e020c */
[----:B------:R4:W5:Y:S01]  /*0600*/  LDG.E R9, desc[UR4][R18.64] ;  /* 0x0000000412097981 */ /* 0x000962000c1e1900 */
[----:B0-----:R-:W-:Y:S02]  /*0610*/  IMAD R15, R13, UR6, R8 ;  /* 0x000000060d0f7c24 */ /* 0x001fe4000f8e0208 */
[----:B------:R-:W-:Y:S02]  /*0620*/  @P1 VIADD R11, R11, -UR7 ;  /* 0x800000070b0b1c36 */ /* 0x000fe40008000000 */
[----:B------:R-:W-:-:S03]  /*0630*/  IMAD.WIDE R20, R21, 0x4, R2 ;  /* 0x0000000415147825 */ /* 0x000fc600078e0202 */
[----:B------:R-:W-:Y:S01]  /*0640*/  SEL R25, R10, R11, !P0 ;  /* 0x0000000b0a197207 */ /* 0x000fe20004000000 */
[----:B-1----:R-:W-:Y:S01]  /*0650*/  IMAD.WIDE R16, R15, 0x4, R2 ;  /* 0x000000040f107825 */ /* 0x002fe200078e0202 */
[----:B------:R-:W5:Y:S03]  /*0660*/  LDG.E R14, desc[UR4][R20.64] ;  /* 0x00000004140e7981 */ /* 0x000f66000c1e1900 */
[C---:B------:R-:W-:Y:S02]  /*0670*/  IMAD R23, R25.reuse, UR6, R12 ;  /* 0x0000000619177c24 */ /* 0x040fe4000f8e020c */
[----:B------:R-:W5:Y:S01]  /*0680*/  LDG.E R12, desc[UR4][R16.64] ;  /* 0x00000004100c7981 */ /* 0x000f62000c1e1900 */
[----:B------:R-:W-:Y:S02]  /*0690*/  IMAD R11, R25, UR6, R6 ;  /* 0x00000006190b7c24 */ /* 0x000fe4000f8e0206 */
[----:B------:R-:W-:-:S04]  /*06a0*/  IMAD.WIDE R22, R23, 0x4, R2 ;  /* 0x0000000417167825 */ /* 0x000fc800078e0202 */
[----:B------:R-:W-:Y:S01]  /*06b0*/  IMAD.WIDE R10, R11, 0x4, R2 ;  /* 0x000000040b0a7825 */ /* 0x000fe200078e0202 */
[----:B------:R-:W5:Y:S05]  /*06c0*/  LDG.E R15, desc[UR4][R22.64] ;  /* 0x00000004160f7981 */ /* 0x000f6a000c1e1900 */
[----:B------:R-:W5:Y:S01]  /*06d0*/  LDG.E R10, desc[UR4][R10.64] ;  /* 0x000000040a0a7981 */ /* 0x000f62000c1e1900 */
[----:B----4-:R-:W-:Y:S02]  /*06e0*/  IMAD R19, R25, UR6, R8 ;  /* 0x0000000619137c24 */ /* 0x010fe4000f8e0208 */
[----:B------:R-:W-:Y:S02]  /*06f0*/  IMAD R13, R13, UR6, R6 ;  /* 0x000000060d0d7c24 */ /* 0x000fe4000f8e0206 */
[----:B------:R-:W-:-:S04]  /*0700*/  IMAD.WIDE R18, R19, 0x4, R2 ;  /* 0x0000000413127825 */ /* 0x000fc800078e0202 */
[----:B------:R-:W-:Y:S02]  /*0710*/  IMAD.WIDE R2, R13, 0x4, R2 ;  /* 0x000000040d027825 */ /* 0x000fe400078e0202 */
[----:B------:R-:W4:Y:S04]  /*0720*/  LDG.E R18, desc[UR4][R18.64] ;  /* 0x0000000412127981 */ /* 0x000f28000c1e1900 */
[----:B------:R0:W4:Y:S01]  /*0730*/  LDG.E R2, desc[UR4][R2.64] ;  /* 0x0000000402027981 */ /* 0x000122000c1e1900 */
[----:B------:R-:W-:Y:S01]  /*0740*/  BSSY.RECONVERGENT B0, `(.L_x_0) ;  /* 0x000003e000007945 */ /* 0x000fe20003800200 */
[----:B------:R-:W-:Y:S01]  /*0750*/  IMAD R5, R0, UR6, R5 ;  /* 0x0000000600057c24 */ /* 0x000fe2000f8e0205 */
[----:B--2---:R-:W-:-:S04]  /*0760*/  ISETP.NE.AND P1, PT, R4, 0x1, PT ;  /* 0x000000010400780c */ /* 0x004fc80003f25270 */
[----:B------:R-:W-:Y:S02]  /*0770*/  ISETP.NE.AND P4, PT, R4, 0x2, P1 ;  /* 0x000000020400780c */ /* 0x000fe40000f85270 */
[----:B---3--:R-:W-:Y:S02]  /*0780*/  ISETP.NE.AND P0, PT, R7, 0x2, PT ;  /* 0x000000020700780c */ /* 0x008fe40003f05270 */
[----:B-----5:R-:W-:Y:S02]  /*0790*/  ISETP.NE.AND P2, PT, R9, 0x1, PT ;  /* 0x000000010900780c */ /* 0x020fe40003f45270 */
[----:B------:R-:W-:-:S03]  /*07a0*/  SEL R4, RZ, 0x1, P0 ;  /* 0x00000001ff047807 */ /* 0x000fc60000000000 */
[----:B------:R-:W-:Y:S01]  /*07b0*/  @!P1 IMAD.MOV.U32 R8, RZ, RZ, 0x2 ;  /* 0x00000002ff089424 */ /* 0x000fe200078e00ff */
[----:B------:R-:W-:Y:S02]  /*07c0*/  ISETP.NE.AND P0, PT, R7, 0x1, PT ;  /* 0x000000010700780c */ /* 0x000fe40003f05270 */
[C---:B------:R-:W-:Y:S02]  /*07d0*/  @P1 IADD3 R6, PT, PT, R4.reuse, 0x1, RZ ;  /* 0x0000000104061810 */ /* 0x040fe40007ffe0ff */
[----:B------:R-:W-:Y:S02]  /*07e0*/  @P4 IADD3 R6, PT, PT, R4, RZ, RZ ;  /* 0x000000ff04064210 */ /* 0x000fe40007ffe0ff */
[----:B------:R-:W-:Y:S02]  /*07f0*/  @P1 SEL R7, RZ, 0x1, P0 ;  /* 0x00000001ff071807 */ /* 0x000fe40000000000 */
[----:B------:R-:W-:Y:S02]  /*0800*/  @!P1 SEL R7, R8, 0x1, !P0 ;  /* 0x0000000108079807 */ /* 0x000fe40004000000 */
[----:B------:R-:W-:Y:S01]  /*0810*/  ISETP.NE.AND P0, PT, R14, 0x1, PT ;  /* 0x000000010e00780c */ /* 0x000fe20003f05270 */
[----:B------:R-:W-:Y:S01]  /*0820*/  @P1 IMAD.MOV.U32 R4, RZ, RZ, R6 ;  /* 0x000000ffff041224 */ /* 0x000fe200078e0006 */
[----:B------:R-:W-:-:S02]  /*0830*/  ISETP.NE.AND P3, PT, R9, 0x2, PT ;  /* 0x000000020900780c */ /* 0x000fc40003f65270 */
[C---:B------:R-:W-:Y:S02]  /*0840*/  IADD3 R6, PT, PT, R7.reuse, 0x1, RZ ;  /* 0x0000000107067810 */ /* 0x040fe40007ffe0ff */
[----:B------:R-:W-:Y:S02]  /*0850*/  @P2 IADD3 R6, PT, PT, R7, RZ, RZ ;  /* 0x000000ff07062210 */ /* 0x000fe40007ffe0ff */
[----:B------:R-:W-:Y:S02]  /*0860*/  ISETP.NE.AND P2, PT, R12, 0x1, PT ;  /* 0x000000010c00780c */ /* 0x000fe40003f45270 */
[----:B------:R-:W-:Y:S02]  /*0870*/  ISETP.NE.AND P1, PT, R14, 0x2, PT ;  /* 0x000000020e00780c */ /* 0x000fe40003f25270 */
[----:B------:R-:W-:Y:S01]  /*0880*/  IADD3 R7, PT, PT, R6, 0x1, RZ ;  /* 0x0000000106077810 */ /* 0x000fe20007ffe0ff */
[----:B0-----:R-:W-:Y:S01]  /*0890*/  VIADD R3, R4, 0x1 ;  /* 0x0000000104037836 */ /* 0x001fe20000000000 */
[----:B------:R-:W-:Y:S01]  /*08a0*/  @P0 IADD3 R7, PT, PT, R6, RZ, RZ ;  /* 0x000000ff06070210 */ /* 0x000fe20007ffe0ff */
[----:B------:R-:W-:Y:S01]  /*08b0*/  @P3 IMAD.MOV R3, RZ, RZ, R4 ;  /* 0x000000ffff033224 */ /* 0x000fe200078e0204 */
[----:B------:R-:W-:-:S02]  /*08c0*/  ISETP.NE.AND P0, PT, R15, 0x1, PT ;  /* 0x000000010f00780c */ /* 0x000fc40003f05270 */
[----:B------:R-:W-:Y:S02]  /*08d0*/  ISETP.NE.AND P3, PT, R12, 0x2, PT ;  /* 0x000000020c00780c */ /* 0x000fe40003f65270 */
[----:B------:R-:W-:Y:S01]  /*08e0*/  IADD3 R6, PT, PT, R7, 0x1, RZ ;  /* 0x0000000107067810 */ /* 0x000fe20007ffe0ff */
[----:B------:R-:W-:Y:S01]  /*08f0*/  VIADD R4, R3, 0x1 ;  /* 0x0000000103047836 */ /* 0x000fe20000000000 */
[----:B------:R-:W-:Y:S01]  /*0900*/  @P2 IADD3 R6, PT, PT, R7, RZ, RZ ;  /* 0x000000ff07062210 */ /* 0x000fe20007ffe0ff */
[----:B------:R-:W-:Y:S01]  /*0910*/  @P1 IMAD.MOV R4, RZ, RZ, R3 ;  /* 0x000000ffff041224 */ /* 0x000fe200078e0203 */
[----:B------:R-:W-:Y:S02]  /*0920*/  ISETP.NE.AND P2, PT, R10, 0x1, PT ;  /* 0x000000010a00780c */ /* 0x000fe40003f45270 */
[----:B------:R-:W-:Y:S02]  /*0930*/  ISETP.NE.AND P1, PT, R15, 0x2, PT ;  /* 0x000000020f00780c */ /* 0x000fe40003f25270 */
[----:B------:R-:W-:Y:S01]  /*0940*/  IADD3 R7, PT, PT, R6, 0x1, RZ ;  /* 0x0000000106077810 */ /* 0x000fe20007ffe0ff */
[----:B------:R-:W-:Y:S01]  /*0950*/  VIADD R3, R4, 0x1 ;  /* 0x0000000104037836 */ /* 0x000fe20000000000 */
[----:B------:R-:W-:Y:S01]  /*0960*/  @P0 IADD3 R7, PT, PT, R6, RZ, RZ ;  /* 0x000000ff06070210 */ /* 0x000fe20007ffe0ff */
[----:B------:R-:W-:Y:S01]  /*0970*/  @P3 IMAD.MOV R3, RZ, RZ, R4 ;  /* 0x000000ffff033224 */ /* 0x000fe200078e0204 */
[----:B------:R-:W-:-:S02]  /*0980*/  ISETP.NE.AND P3, PT, R10, 0x2, PT ;  /* 0x000000020a00780c */ /* 0x000fc40003f65270 */
[----:B------:R-:W-:Y:S01]  /*0990*/  IADD3 R8, PT, PT, R7, 0x1, RZ ;  /* 0x0000000107087810 */ /* 0x000fe20007ffe0ff */
[----:B------:R-:W-:Y:S02]  /*09a0*/  VIADD R4, R3, 0x1 ;  /* 0x0000000103047836 */ /* 0x000fe40000000000 */
[----:B------:R-:W-:Y:S02]  /*09b0*/  @P2 IADD3 R8, PT, PT, R7, RZ, RZ ;  /* 0x000000ff07082210 */ /* 0x000fe40007ffe0ff */
[----:B----4-:R-:W-:Y:S01]  /*09c0*/  ISETP.NE.AND P2, PT, R2, RZ, PT ;  /* 0x000000ff0200720c */ /* 0x010fe20003f45270 */
[----:B------:R-:W-:Y:S01]  /*09d0*/  @P1 IMAD.MOV R4, RZ, RZ, R3 ;  /* 0x000000ffff041224 */ /* 0x000fe200078e0203 */
[C---:B------:R-:W-:Y:S02]  /*09e0*/  ISETP.NE.AND P0, PT, R18.reuse, 0x1, PT ;  /* 0x000000011200780c */ /* 0x040fe40003f05270 */
[----:B------:R-:W-:Y:S01]  /*09f0*/  ISETP.NE.AND P1, PT, R18, 0x2, PT ;  /* 0x000000021200780c */ /* 0x000fe20003f25270 */
[----:B------:R-:W-:-:S02]  /*0a00*/  VIADD R6, R4, 0x1 ;  /* 0x0000000104067836 */ /* 0x000fc40000000000 */
[----:B------:R-:W-:Y:S01]  /*0a10*/  @P3 IMAD.MOV R6, RZ, RZ, R4 ;  /* 0x000000ffff063224 */ /* 0x000fe200078e0204 */
[----:B------:R-:W-:-:S03]  /*0a20*/  IADD3 R4, PT, PT, R8, 0x1, RZ ;  /* 0x0000000108047810 */ /* 0x000fc60007ffe0ff */
[----:B------:R-:W-:-:S04]  /*0a30*/  VIADD R3, R6, 0x1 ;  /* 0x0000000106037836 */ /* 0x000fc80000000000 */
[----:B------:R-:W-:Y:S02]  /*0a40*/  @P0 IADD3 R4, PT, PT, R8, RZ, RZ ;  /* 0x000000ff08040210 */ /* 0x000fe40007ffe0ff */
[----:B------:R-:W-:Y:S01]  /*0a50*/  @P1 IMAD.MOV R3, RZ, RZ, R6 ;  /* 0x000000ffff031224 */ /* 0x000fe200078e0206 */
[----:B------:R-:W-:Y:S06]  /*0a60*/  @P2 BRA `(.L_x_1) ;  /* 0x0000000000202947 */ /* 0x000fec0003800000 */
[----:B------:R-:W-:Y:S01]  /*0a70*/  IADD3 R0, PT, PT, R3, R4, RZ ;  /* 0x0000000403007210 */ /* 0x000fe20007ffe0ff */
[----:B------:R-:W-:-:S03]  /*0a80*/  IMAD.MOV.U32 R7, RZ, RZ, RZ ;  /* 0x000000ffff077224 */ /* 0x000fc600078e00ff */
[----:B------:R-:W-:-:S13]  /*0a90*/  ISETP.NE.AND P0, PT, R0, 0x3, PT ;  /* 0x000000030000780c */ /* 0x000fda0003f05270 */
[----:B------:R-:W-:Y:S05]  /*0aa0*/  @P0 BRA `(.L_x_2) ;  /* 0x00000000001c0947 */ /* 0x000fea0003800000 */
[----:B------:R-:W-:Y:S02]  /*0ab0*/  ISETP.GT.U32.AND P0, PT, R3, R4, PT ;  /* 0x000000040300720c */ /* 0x000fe40003f04070 */
[----:B------:R-:W-:-:S04]  /*0ac0*/  MOV R7, 0x2 ;  /* 0x0000000200077802 */ /* 0x000fc80000000f00 */
[----:B------:R-:W-:Y:S01]  /*0ad0*/  SEL R7, R7, 0x1, P0 ;  /* 0x0000000107077807 */ /* 0x000fe20000000000 */
[----:B------:R-:W-:Y:S06]  /*0ae0*/  BRA `(.L_x_2) ;  /* 0x00000000000c7947 */ /* 0x000fec0003800000 */
.L_x_1:
[----:B------:R-:W-:-:S04]  /*0af0*/  IADD3 R3, PT, PT, R4, -0x4, R3 ;  /* 0xfffffffc04037810 */ /* 0x000fc80007ffe003 */
[----:B------:R-:W-:-:S04]  /*0b00*/  ISETP.GE.U32.AND P0, PT, R3, -0x2, PT ;  /* 0xfffffffe0300780c */ /* 0x000fc80003f06070 */
[----:B------:R-:W-:-:S09]  /*0b10*/  SEL R7, R2, RZ, P0 ;  /* 0x000000ff02077207 */ /* 0x000fd20000000000 */
.L_x_2:
[----:B------:R-:W-:Y:S05]  /*0b20*/  BSYNC.RECONVERGENT B0 ;  /* 0x0000000000007941 */ /* 0x000fea0003800200 */
.L_x_0:
[----:B------:R-:W0:Y:S02]  /*0b30*/  LDC.64 R2, c[0x0][0x388] ;  /* 0x0000e200ff027b82 */ /* 0x000e240000000a00 */
[----:B0-----:R-:W-:-:S05]  /*0b40*/  IMAD.WIDE R2, R5, 0x4, R2 ;  /* 0x0000000405027825 */ /* 0x001fca00078e0202 */
[----:B------:R-:W-:Y:S01]  /*0b50*/  STG.E desc[UR4][R2.64], R7 ;  /* 0x0000000702007986 */ /* 0x000fe2000c101904 */
[----:B------:R-:W-:Y:S05]  /*0b60*/  EXIT ;  /* 0x000000000000794d */ /* 0x000fea0003800000 */
.L_x_3:
[----:B------:R-:W-:-:S00]  /*0b70*/  BRA `(.L_x_3) ;  /* 0xfffffffc00fc7947 */ /* 0x000fc0000383ffff */
[----:B------:R-:W-:-:S00]  /*0b80*/  NOP ;  /* 0x0000000000007918 */ /* 0x000fc00000000000 */
[----:B------:R-:W-:-:S00]  /*0b90*/  NOP ;  /* 0x0000000000007918 */ /* 0x000fc00000000000 */
[----:B------:R-:W-:-:S00]  /*0ba0*/  NOP ;  /* 0x0000000000007918 */ /* 0x000fc00000000000 */
[----:B------:R-:W-:-:S00]  /*0bb0*/  NOP ;  /* 0x0000000000007918 */ /* 0x000fc00000000000 */
[----:B------:R-:W-:-:S00]  /*0bc0*/  NOP ;  /* 0x0000000000007918 */ /* 0x000fc00000000000 */
[----:B------:R-:W-:-:S00]  /*0bd0*/  NOP ;  /* 0x0000000000007918 */ /* 0x000fc00000000000 */
[----:B------:R-:W-:-:S00]  /*0be0*/  NOP ;  /* 0x0000000000007918 */ /* 0x000fc00000000000 */
[----:B------:R-:W-:-:S00]  /*0bf0*/  NOP ;  /* 0x0000000000007918 */ /* 0x000fc00000000000 */
.L_x_39:


//--------------------- .text._Z11life_kernelPiS_ii --------------------------
	.section	.text._Z11life_kernelPiS_ii,"ax",@progbits
	.align	128
        .global         _Z11life_kernelPiS_ii
        .type           _Z11life_kernelPiS_ii,@function
        .size           _Z11life_kernelPiS_ii,(.L_x_40 - _Z11life_kernelPiS_ii)
        .other          _Z11life_kernelPiS_ii,@"STO_CUDA_ENTRY STV_DEFAULT"
_Z11life_kernelPiS_ii:
.text._Z11life_kernelPiS_ii:
[----:B------:R-:W-:Y:S01]  /*0000*/  LDC R1, c[0x0][0x37c] ;  /* 0x0000df00ff017b82 */ /* 0x000fe20000000800 */
[----:B------:R-:W0:Y:S07]  /*0010*/  S2R R0, SR_TID.Y ;  /* 0x0000000000007919 */ /* 0x000e2e0000002200 */
[----:B------:R-:W1:Y:S01]  /*0020*/  S2UR UR4, SR_CTAID.Y ;  /* 0x00000000000479c3 */ /* 0x000e620000002600 */
[----:B------:R-:W2:Y:S07]  /*0030*/  S2R R3, SR_TID.X ;  /* 0x0000000000037919 */ /* 0x000eae0000002100 */
[----:B------:R-:W3:Y:S01]  /*0040*/  LDC R5, c[0x0][0x360] ;  /* 0x0000d800ff057b82 */ /* 0x000ee20000000800 */
[----:B------:R-:W1:Y:S07]  /*0050*/  LDCU UR5, c[0x0][0x364] ;  /* 0x00006c80ff0577ac */ /* 0x000e6e0008000800 */
[----:B------:R-:W3:Y:S08]  /*0060*/  S2UR UR6, SR_CTAID.X ;  /* 0x00000000000679c3 */ /* 0x000ef00000002500 */
[----:B------:R-:W4:Y:S01]  /*0070*/  LDC.64 R12, c[0x0][0x390] ;  /* 0x0000e400ff0c7b82 */ /* 0x000f220000000a00 */
[----:B-1----:R-:W-:-:S06]  /*0080*/  UIMAD UR4, UR4, UR5, URZ ;  /* 0x00000005040472a4 */ /* 0x002fcc000f8e02ff */
[----:B0-----:R-:W-:Y:S02]  /*0090*/  VIADD R22, R0, UR4 ;  /* 0x0000000400167c36 */ /* 0x001fe40008000000 */
[----:B---3--:R-:W-:-:S04]  /*00a0*/  IMAD R5, R5, UR6, RZ ;  /* 0x0000000605057c24 */ /* 0x008fc8000f8e02ff */
[----:B--2---:R-:W-:Y:S01]  /*00b0*/  IMAD.IADD R7, R5, 0x1, R3 ;  /* 0x0000000105077824 */ /* 0x004fe200078e0203 */
[----:B----4-:R-:W-:-:S04]  /*00c0*/  ISETP.GE.AND P0, PT, R22, R13, PT ;  /* 0x0000000d1600720c */ /* 0x010fc80003f06270 */
[----:B------:R-:W-:-:S13]  /*00d0*/  ISETP.GE.OR P0, PT, R7, R12, P0 ;  /* 0x0000000c0700720c */ /* 0x000fda0000706670 */
[----:B------:R-:W-:Y:S05]  /*00e0*/  @P0 EXIT ;  /* 0x000000000000094d */ /* 0x000fea0003800000 */
[----:B------:R-:W0:Y:S01]  /*00f0*/  LDC.64 R14, c[0x0][0x380] ;  /* 0x0000e000ff0e7b82 */ /* 0x000e220000000a00 */
[----:B------:R-:W1:Y:S01]  /*0100*/  LDCU.64 UR6, c[0x0][0x358] ;  /* 0x00006b00ff0677ac */ /* 0x000e620008000a00 */
[----:B------:R-:W-:-:S04]  /*0110*/  IMAD R2, R22, R12, R7 ;  /* 0x0000000c16027224 */ /* 0x000fc800078e0207 */
[----:B0-----:R-:W-:-:S06]  /*0120*/  IMAD.WIDE R10, R2, 0x4, R14 ;  /* 0x00000004020a7825 */ /* 0x001fcc00078e020e */
[----:B-1----:R-:W2:Y:S01]  /*0130*/  LDG.E R11, desc[UR6][R10.64] ;  /* 0x000000060a0b7981 */ /* 0x002ea2000c1e1900 */
[----:B------:R-:W-:Y:S01]  /*0140*/  MOV R4, 0x400 ;  /* 0x0000040000047802 */ /* 0x000fe20000000f00 */
[C---:B------:R-:W-:Y:S01]  /*0150*/  IMAD R9, R0.reuse, 0x42, R3 ;  /* 0x0000004200097824 */ /* 0x040fe200078e0203 */
[C---:B------:R-:W-:Y:S01]  /*0160*/  ISETP.NE.AND P1, PT, R0.reuse, RZ, PT ;  /* 0x000000ff0000720c */ /* 0x040fe20003f25270 */
[----:B------:R-:W0:Y:S01]  /*0170*/  S2R R17, SR_CgaCtaId ;  /* 0x0000000000117919 */ /* 0x000e220000008800 */
[----:B------:R-:W-:Y:S01]  /*0180*/  BSSY.RECONVERGENT B0, `(.L_x_4) ;  /* 0x000003f000007945 */ /* 0x000fe20003800200 */
[----:B------:R-:W-:Y:S01]  /*0190*/  ISETP.NE.AND P0, PT, R3, RZ, PT ;  /* 0x000000ff0300720c */ /* 0x000fe20003f05270 */
[----:B------:R-:W-:Y:S01]  /*01a0*/  VIADD R6, R0, 0x1 ;  /* 0x0000000100067836 */ /* 0x000fe20000000000 */
[----:B0-----:R-:W-:-:S04]  /*01b0*/  LEA R4, R17, R4, 0x18 ;  /* 0x0000000411047211 */ /* 0x001fc800078ec0ff */
[----:B------:R-:W-:Y:S01]  /*01c0*/  LEA R18, R9, R4, 0x2 ;  /* 0x0000000409127211 */ /* 0x000fe200078e10ff */
[----:B------:R-:W-:-:S04]  /*01d0*/  IMAD R8, R3, 0x4, R4 ;  /* 0x0000000403087824 */ /* 0x000fc800078e0204 */
[----:B--2---:R0:W-:Y:S01]  /*01e0*/  STS [R18+0x10c], R11 ;  /* 0x00010c0b12007388 */ /* 0x0041e20000000800 */
[----:B------:R-:W-:Y:S05]  /*01f0*/  @P1 BRA `(.L_x_5) ;  /* 0x0000000000dc1947 */ /* 0x000fea0003800000 */
[----:B------:R-:W1:Y:S01]  /*0200*/  I2F.U32.RP R20, R13 ;  /* 0x0000000d00147306 */ /* 0x000e620000209000 */
[----:B------:R-:W-:Y:S01]  /*0210*/  IMAD.IADD R19, R22, 0x1, R13 ;  /* 0x0000000116137824 */ /* 0x000fe200078e020d */
[----:B------:R-:W-:-:S06]  /*0220*/  ISETP.NE.U32.AND P4, PT, R13, RZ, PT ;  /* 0x000000ff0d00720c */ /* 0x000fcc0003f85070 */
[----:B------:R-:W2:Y:S08]  /*0230*/  I2F.U32.RP R9, R12 ;  /* 0x0000000c00097306 */ /* 0x000eb00000209000 */
[----:B-1----:R-:W1:Y:S08]  /*0240*/  MUFU.RCP R20, R20 ;  /* 0x0000001400147308 */ /* 0x002e700000001000 */
[----:B--2---:R-:W2:Y:S01]  /*0250*/  MUFU.RCP R9, R9 ;  /* 0x0000000900097308 */ /* 0x004ea20000001000 */
[----:B-1----:R-:W-:Y:S01]  /*0260*/  IADD3 R16, PT, PT, R20, 0xffffffe, RZ ;  /* 0x0ffffffe14107810 */ /* 0x002fe20007ffe0ff */
[----:B------:R-:W-:-:S06]  /*0270*/  VIADD R20, R19, 0x1 ;  /* 0x0000000113147836 */ /* 0x000fcc0000000000 */
[----:B------:R1:W3:Y:S01]  /*0280*/  F2I.FTZ.U32.TRUNC.NTZ R17, R16 ;  /* 0x0000001000117305 */ /* 0x0002e2000021f000 */
[----:B--2---:R-:W-:-:S07]  /*0290*/  VIADD R10, R9, 0xffffffe ;  /* 0x0ffffffe090a7836 */ /* 0x004fce0000000000 */
[----:B0-----:R0:W2:Y:S01]  /*02a0*/  F2I.FTZ.U32.TRUNC.NTZ R11, R10 ;  /* 0x0000000a000b7305 */ /* 0x0010a2000021f000 */
[----:B-1----:R-:W-:Y:S02]  /*02b0*/  HFMA2 R16, -RZ, RZ, 0, 0 ;  /* 0x00000000ff107431 */ /* 0x002fe400000001ff */
[----:B---3--:R-:W-:Y:S02]  /*02c0*/  IMAD.MOV R24, RZ, RZ, -R17 ;  /* 0x000000ffff187224 */ /* 0x008fe400078e0a11 */
[----:B0-----:R-:W-:Y:S02]  /*02d0*/  IMAD.MOV.U32 R10, RZ, RZ, RZ ;  /* 0x000000ffff0a7224 */ /* 0x001fe400078e00ff */
[----:B------:R-:W-:Y:S01]  /*02e0*/  IMAD R21, R24, R13, RZ ;  /* 0x0000000d18157224 */ /* 0x000fe200078e02ff */
[----:B--2---:R-:W-:-:S03]  /*02f0*/  IADD3 R23, PT, PT, RZ, -R11, RZ ;  /* 0x8000000bff177210 */ /* 0x004fc60007ffe0ff */
[----:B------:R-:W-:Y:S01]  /*0300*/  IMAD.HI.U32 R17, R17, R21, R16 ;  /* 0x0000001511117227 */ /* 0x000fe200078e0010 */
[----:B------:R-:W-:-:S03]  /*0310*/  IADD3 R16, PT, PT, R19, -0x1, RZ ;  /* 0xffffffff13107810 */ /* 0x000fc60007ffe0ff */
[----:B------:R-:W-:-:S04]  /*0320*/  IMAD R9, R23, R12, RZ ;  /* 0x0000000c17097224 */ /* 0x000fc800078e02ff */
[----:B------:R-:W-:-:S04]  /*0330*/  IMAD.HI.U32 R10, R11, R9, R10 ;  /* 0x000000090b0a7227 */ /* 0x000fc800078e000a */
[----:B------:R-:W-:-:S04]  /*0340*/  IMAD.HI.U32 R11, R17, R20, RZ ;  /* 0x00000014110b7227 */ /* 0x000fc800078e00ff */
[----:B------:R-:W-:Y:S02]  /*0350*/  IMAD.IADD R9, R7, 0x1, R12 ;  /* 0x0000000107097824 */ /* 0x000fe400078e020c */
[----:B------:R-:W-:-:S04]  /*0360*/  IMAD.HI.U32 R17, R17, R16, RZ ;  /* 0x0000001011117227 */ /* 0x000fc800078e00ff */
[----:B------:R-:W-:Y:S01]  /*0370*/  IMAD.MOV R11, RZ, RZ, -R11 ;  /* 0x000000ffff0b7224 */ /* 0x000fe200078e0a0b */
[----:B------:R-:W-:Y:S01]  /*0380*/  IADD3 R17, PT, PT, -R17, RZ, RZ ;  /* 0x000000ff11117210 */ /* 0x000fe20007ffe1ff */
[----:B------:R-:W-:-:S04]  /*0390*/  IMAD.HI.U32 R10, R10, R9, RZ ;  /* 0x000000090a0a7227 */ /* 0x000fc800078e00ff */
[C---:B------:R-:W-:Y:S01]  /*03a0*/  IMAD R20, R13.reuse, R11, R20 ;  /* 0x0000000b0d147224 */ /* 0x040fe200078e0214 */
[----:B------:R-:W-:Y:S01]  /*03b0*/  LOP3.LUT R11, RZ, R13, RZ, 0x33, !PT ;  /* 0x0000000dff0b7212 */ /* 0x000fe200078e33ff */
[----:B------:R-:W-:Y:S02]  /*03c0*/  IMAD.MOV R10, RZ, RZ, -R10 ;  /* 0x000000ffff0a7224 */ /* 0x000fe400078e0a0a */
[----:B------:R-:W-:Y:S01]  /*03d0*/  IMAD R16, R13, R17, R16 ;  /* 0x000000110d107224 */ /* 0x000fe200078e0210 */
[----:B------:R-:W-:Y:S01]  /*03e0*/  ISETP.GE.U32.AND P3, PT, R20, R13, PT ;  /* 0x0000000d1400720c */ /* 0x000fe20003f66070 */
[----:B------:R-:W-:-:S03]  /*03f0*/  IMAD R9, R12, R10, R9 ;  /* 0x0000000a0c097224 */ /* 0x000fc600078e0209 */
[----:B------:R-:W-:Y:S02]  /*0400*/  ISETP.GE.U32.AND P2, PT, R16, R13, PT ;  /* 0x0000000d1000720c */ /* 0x000fe40003f46070 */
[----:B------:R-:W-:-:S07]  /*0410*/  ISETP.GE.U32.AND P1, PT, R9, R12, PT ;  /* 0x0000000c0900720c */ /* 0x000fce0003f26070 */
[----:B------:R-:W-:-:S04]  /*0420*/  @P3 IMAD.IADD R20, R20, 0x1, -R13 ;  /* 0x0000000114143824 */ /* 0x000fc800078e0a0d */
[-C--:B------:R-:W-:Y:S02]  /*0430*/  @P2 IADD3 R16, PT, PT, R16, -R13.reuse, RZ ;  /* 0x8000000d10102210 */ /* 0x080fe40007ffe0ff */
[----:B------:R-:W-:Y:S01]  /*0440*/  @P1 IMAD.IADD R9, R9, 0x1, -R12 ;  /* 0x0000000109091824 */ /* 0x000fe200078e0a0c */
[-C--:B------:R-:W-:Y:S02]  /*0450*/  ISETP.GE.U32.AND P5, PT, R20, R13.reuse, PT ;  /* 0x0000000d1400720c */ /* 0x080fe40003fa6070 */
[----:B------:R-:W-:Y:S02]  /*0460*/  ISETP.GE.U32.AND P3, PT, R16, R13, PT ;  /* 0x0000000d1000720c */ /* 0x000fe40003f66070 */
[----:B------:R-:W-:Y:S02]  /*0470*/  ISETP.GE.U32.AND P1, PT, R9, R12, PT ;  /* 0x0000000c0900720c */ /* 0x000fe40003f26070 */
[----:B------:R-:W-:-:S07]  /*0480*/  ISETP.NE.U32.AND P2, PT, R12, RZ, PT ;  /* 0x000000ff0c00720c */ /* 0x000fce0003f45070 */
[----:B------:R-:W-:Y:S02]  /*0490*/  @P5 IMAD.IADD R20, R20, 0x1, -R13 ;  /* 0x0000000114145824 */ /* 0x000fe400078e0a0d */
[----:B------:R-:W-:Y:S02]  /*04a0*/  @P3 IADD3 R16, PT, PT, R16, -R13, RZ ;  /* 0x8000000d10103210 */ /* 0x000fe40007ffe0ff */
[----:B------:R-:W-:Y:S01]  /*04b0*/  @P1 IMAD.IADD R9, R9, 0x1, -R12 ;  /* 0x0000000109091824 */ /* 0x000fe200078e0a0c */
[C---:B------:R-:W-:Y:S02]  /*04c0*/  SEL R20, R11.reuse, R20, !P4 ;  /* 0x000000140b147207 */ /* 0x040fe40006000000 */
[----:B------:R-:W-:Y:S02]  /*04d0*/  @!P2 LOP3.LUT R9, RZ, R12, RZ, 0x33, !PT ;  /* 0x0000000cff09a212 */ /* 0x000fe400078e33ff */
[----:B------:R-:W-:-:S03]  /*04e0*/  SEL R11, R11, R16, !P4 ;  /* 0x000000100b0b7207 */ /* 0x000fc60006000000 */
[-CC-:B------:R-:W-:Y:S02]  /*04f0*/  IMAD R19, R20, R12.reuse, R9.reuse ;  /* 0x0000000c14137224 */ /* 0x180fe400078e0209 */
[----:B------:R-:W-:Y:S02]  /*0500*/  IMAD R17, R11, R12, R9 ;  /* 0x0000000c0b117224 */ /* 0x000fe400078e0209 */
[----:B------:R-:W-:-:S04]  /*0510*/  IMAD.WIDE R10, R19, 0x4, R14 ;  /* 0x00000004130a7825 */ /* 0x000fc800078e020e */
[----:B------:R-:W-:Y:S02]  /*0520*/  IMAD.WIDE R16, R17, 0x4, R14 ;  /* 0x0000000411107825 */ /* 0x000fe400078e020e */
[----:B------:R-:W2:Y:S04]  /*0530*/  LDG.E R11, desc[UR6][R10.64] ;  /* 0x000000060a0b7981 */ /* 0x000ea8000c1e1900 */
[----:B------:R-:W3:Y:S04]  /*0540*/  LDG.E R17, desc[UR6][R16.64] ;  /* 0x0000000610117981 */ /* 0x000ee8000c1e1900 */
[----:B--2---:R1:W-:Y:S04]  /*0550*/  STS [R8+0x214], R11 ;  /* 0x0002140b08007388 */ /* 0x0043e80000000800 */
[----:B---3--:R1:W-:Y:S02]  /*0560*/  STS [R8+0x4], R17 ;  /* 0x0000041108007388 */ /* 0x0083e40000000800 */
.L_x_5:
[----:B------:R-:W-:Y:S05]  /*0570*/  BSYNC.RECONVERGENT B0 ;  /* 0x0000000000007941 */ /* 0x000fea0003800200 */
.L_x_4:
[----:B------:R-:W-:Y:S01]  /*0580*/  BSSY.RECONVERGENT B0, `(.L_x_6) ;  /* 0x0000057000007945 */ /* 0x000fe20003800200 */
[----:B------:R-:W-:Y:S02]  /*0590*/  VIADD R20, R3, 0x1 ;  /* 0x0000000103147836 */ /* 0x000fe40000000000 */
[----:B------:R-:W-:Y:S01]  /*05a0*/  IMAD R9, R6, 0x108, R4 ;  /* 0x0000010806097824 */ /* 0x000fe200078e0204 */
[----:B------:R-:W-:Y:S06]  /*05b0*/  @P0 BRA `(.L_x_7) ;  /* 0x0000000000a40947 */ /* 0x000fec0003800000 */
[----:B0-----:R-:W0:Y:S01]  /*05c0*/  I2F.U32.RP R18, R12 ;  /* 0x0000000c00127306 */ /* 0x001e220000209000 */
[----:B------:R-:W-:Y:S02]  /*05d0*/  IADD3 R19, PT, PT, R7, -0x1, R12 ;  /* 0xffffffff07137810 */ /* 0x000fe40007ffe00c */
[----:B------:R-:W-:Y:S02]  /*05e0*/  ISETP.NE.U32.AND P2, PT, R12, RZ, PT ;  /* 0x000000ff0c00720c */ /* 0x000fe40003f45070 */
[----:B------:R-:W-:-:S03]  /*05f0*/  ISETP.NE.U32.AND P3, PT, R13, RZ, PT ;  /* 0x000000ff0d00720c */ /* 0x000fc60003f65070 */
[----:B------:R-:W2:Y:S08]  /*0600*/  I2F.U32.RP R23, R13 ;  /* 0x0000000d00177306 */ /* 0x000eb00000209000 */
[----:B0-----:R-:W0:Y:S08]  /*0610*/  MUFU.RCP R18, R18 ;  /* 0x0000001200127308 */ /* 0x001e300000001000 */
[----:B--2---:R-:W2:Y:S01]  /*0620*/  MUFU.RCP R23, R23 ;  /* 0x0000001700177308 */ /* 0x004ea20000001000 */
[----:B0-----:R-:W-:-:S07]  /*0630*/  VIADD R16, R18, 0xffffffe ;  /* 0x0ffffffe12107836 */ /* 0x001fce0000000000 */
[----:B-1----:R0:W1:Y:S01]  /*0640*/  F2I.FTZ.U32.TRUNC.NTZ R17, R16 ;  /* 0x0000001000117305 */ /* 0x002062000021f000 */
[----:B--2---:R-:W-:-:S07]  /*0650*/  IADD3 R10, PT, PT, R23, 0xffffffe, RZ ;  /* 0x0ffffffe170a7810 */ /* 0x004fce0007ffe0ff */
[----:B------:R2:W3:Y:S01]  /*0660*/  F2I.FTZ.U32.TRUNC.NTZ R11, R10 ;  /* 0x0000000a000b7305 */ /* 0x0004e2000021f000 */
[----:B0-----:R-:W-:Y:S01]  /*0670*/  MOV R16, RZ ;  /* 0x000000ff00107202 */ /* 0x001fe20000000f00 */
[----:B-1----:R-:W-:Y:S02]  /*0680*/  IMAD.MOV R21, RZ, RZ, -R17 ;  /* 0x000000ffff157224 */ /* 0x002fe400078e0a11 */
[----:B--2---:R-:W-:Y:S02]  /*0690*/  IMAD.MOV.U32 R10, RZ, RZ, RZ ;  /* 0x000000ffff0a7224 */ /* 0x004fe400078e00ff */
[----:B------:R-:W-:Y:S02]  /*06a0*/  IMAD R21, R21, R12, RZ ;  /* 0x0000000c15157224 */ /* 0x000fe400078e02ff */
[----:B---3--:R-:W-:Y:S02]  /*06b0*/  IMAD.MOV R24, RZ, RZ, -R11 ;  /* 0x000000ffff187224 */ /* 0x008fe400078e0a0b */
[----:B------:R-:W-:-:S04]  /*06c0*/  IMAD.HI.U32 R16, R17, R21, R16 ;  /* 0x0000001511107227 */ /* 0x000fc800078e0010 */
[----:B------:R-:W-:Y:S02]  /*06d0*/  IMAD R23, R24, R13, RZ ;  /* 0x0000000d18177224 */ /* 0x000fe400078e02ff */
[----:B------:R-:W-:Y:S02]  /*06e0*/  IMAD.IADD R17, R22, 0x1, R13 ;  /* 0x0000000116117824 */ /* 0x000fe400078e020d */
[----:B------:R-:W-:-:S04]  /*06f0*/  IMAD.HI.U32 R18, R11, R23, R10 ;  /* 0x000000170b127227 */ /* 0x000fc800078e000a */
[----:B------:R-:W-:-:S04]  /*0700*/  IMAD.HI.U32 R10, R16, R19, RZ ;  /* 0x00000013100a7227 */ /* 0x000fc800078e00ff */
[----:B------:R-:W-:Y:S01]  /*0710*/  IMAD.HI.U32 R11, R18, R17, RZ ;  /* 0x00000011120b7227 */ /* 0x000fe200078e00ff */
[----:B------:R-:W-:-:S03]  /*0720*/  IADD3 R10, PT, PT, -R10, RZ, RZ ;  /* 0x000000ff0a0a7210 */ /* 0x000fc60007ffe1ff */
[----:B------:R-:W-:Y:S02]  /*0730*/  IMAD.MOV R16, RZ, RZ, -R11 ;  /* 0x000000ffff107224 */ /* 0x000fe400078e0a0b */
[----:B------:R-:W-:Y:S02]  /*0740*/  IMAD R19, R12, R10, R19 ;  /* 0x0000000a0c137224 */ /* 0x000fe400078e0213 */
[----:B------:R-:W-:-:S03]  /*0750*/  IMAD R10, R13, R16, R17 ;  /* 0x000000100d0a7224 */ /* 0x000fc600078e0211 */
[----:B------:R-:W-:Y:S02]  /*0760*/  ISETP.GE.U32.AND P0, PT, R19, R12, PT ;  /* 0x0000000c1300720c */ /* 0x000fe40003f06070 */
[----:B------:R-:W-:-:S11]  /*0770*/  ISETP.GE.U32.AND P1, PT, R10, R13, PT ;  /* 0x0000000d0a00720c */ /* 0x000fd60003f26070 */
[----:B------:R-:W-:Y:S02]  /*0780*/  @P0 IMAD.IADD R19, R19, 0x1, -R12 ;  /* 0x0000000113130824 */ /* 0x000fe400078e0a0c */
[----:B------:R-:W-:-:S03]  /*0790*/  @P1 IADD3 R10, PT, PT, R10, -R13, RZ ;  /* 0x8000000d0a0a1210 */ /* 0x000fc60007ffe0ff */
[----:B------:R-:W-:Y:S02]  /*07a0*/  ISETP.GE.U32.AND P0, PT, R19, R12, PT ;  /* 0x0000000c1300720c */ /* 0x000fe40003f06070 */
[----:B------:R-:W-:-:S11]  /*07b0*/  ISETP.GE.U32.AND P1, PT, R10, R13, PT ;  /* 0x0000000d0a00720c */ /* 0x000fd60003f26070 */
[----:B------:R-:W-:Y:S01]  /*07c0*/  @P0 IMAD.IADD R19, R19, 0x1, -R12 ;  /* 0x0000000113130824 */ /* 0x000fe200078e0a0c */
[----:B------:R-:W-:Y:S01]  /*07d0*/  @!P2 LOP3.LUT R19, RZ, R12, RZ, 0x33, !PT ;  /* 0x0000000cff13a212 */ /* 0x000fe200078e33ff */
[----:B------:R-:W-:Y:S01]  /*07e0*/  @P1 IMAD.IADD R10, R10, 0x1, -R13 ;  /* 0x000000010a0a1824 */ /* 0x000fe200078e0a0d */
[----:B------:R-:W-:-:S05]  /*07f0*/  @!P3 LOP3.LUT R10, RZ, R13, RZ, 0x33, !PT ;  /* 0x0000000dff0ab212 */ /* 0x000fca00078e33ff */
[----:B------:R-:W-:-:S04]  /*0800*/  IMAD R11, R10, R12, R19 ;  /* 0x0000000c0a0b7224 */ /* 0x000fc800078e0213 */
[----:B------:R-:W-:-:S06]  /*0810*/  IMAD.WIDE R10, R11, 0x4, R14 ;  /* 0x000000040b0a7825 */ /* 0x000fcc00078e020e */
[----:B------:R-:W2:Y:S04]  /*0820*/  LDG.E R10, desc[UR6][R10.64] ;  /* 0x000000060a0a7981 */ /* 0x000ea8000c1e1900 */
[----:B--2---:R3:W-:Y:S01]  /*0830*/  STS [R9], R10 ;  /* 0x0000000a09007388 */ /* 0x0047e20000000800 */
[----:B------:R-:W-:Y:S05]  /*0840*/  BRA `(.L_x_8) ;  /* 0x0000000000a87947 */ /* 0x000fea0003800000 */
.L_x_7:
[----:B------:R-:W-:-:S13]  /*0850*/  ISETP.NE.AND P0, PT, R20, 0x40, PT ;  /* 0x000000401400780c */ /* 0x000fda0003f05270 */
[----:B------:R-:W-:Y:S05]  /*0860*/  @P0 BRA `(.L_x_8) ;  /* 0x0000000000a00947 */ /* 0x000fea0003800000 */
[----:B------:R-:W2:Y:S01]  /*0870*/  I2F.U32.RP R23, R13 ;  /* 0x0000000d00177306 */ /* 0x000ea20000209000 */
[----:B------:R-:W-:-:S07]  /*0880*/  ISETP.NE.U32.AND P3, PT, R13, RZ, PT ;  /* 0x000000ff0d00720c */ /* 0x000fce0003f65070 */
[----:B------:R-:W3:Y:S08]  /*0890*/  I2F.U32.RP R19, R12 ;  /* 0x0000000c00137306 */ /* 0x000ef00000209000 */
[----:B--2---:R-:W2:Y:S08]  /*08a0*/  MUFU.RCP R23, R23 ;  /* 0x0000001700177308 */ /* 0x004eb00000001000 */
[----:B---3--:R-:W3:Y:S01]  /*08b0*/  MUFU.RCP R19, R19 ;  /* 0x0000001300137308 */ /* 0x008ee20000001000 */
[----:B--2---:R-:W-:-:S07]  /*08c0*/  VIADD R16, R23, 0xffffffe ;  /* 0x0ffffffe17107836 */ /* 0x004fce0000000000 */
[----:B-1----:R1:W2:Y:S01]  /*08d0*/  F2I.FTZ.U32.TRUNC.NTZ R17, R16 ;  /* 0x0000001000117305 */ /* 0x0022a2000021f000 */
[----:B---3--:R-:W-:Y:S02]  /*08e0*/  IADD3 R10, PT, PT, R19, 0xffffffe, RZ ;  /* 0x0ffffffe130a7810 */ /* 0x008fe40007ffe0ff */
[----:B------:R-:W-:-:S05]  /*08f0*/  IADD3 R19, PT, PT, R5, 0x40, R12 ;  /* 0x0000004005137810 */ /* 0x000fca0007ffe00c */
[----:B0-----:R0:W3:Y:S01]  /*0900*/  F2I.FTZ.U32.TRUNC.NTZ R11, R10 ;  /* 0x0000000a000b7305 */ /* 0x0010e2000021f000 */
[----:B-1----:R-:W-:Y:S01]  /*0910*/  IMAD.MOV.U32 R16, RZ, RZ, RZ ;  /* 0x000000ffff107224 */ /* 0x002fe200078e00ff */
[----:B--2---:R-:W-:Y:S01]  /*0920*/  IADD3 R24, PT, PT, RZ, -R17, RZ ;  /* 0x80000011ff187210 */ /* 0x004fe20007ffe0ff */
[----:B0-----:R-:W-:-:S04]  /*0930*/  IMAD.MOV.U32 R10, RZ, RZ, RZ ;  /* 0x000000ffff0a7224 */ /* 0x001fc800078e00ff */
[----:B------:R-:W-:Y:S02]  /*0940*/  IMAD R23, R24, R13, RZ ;  /* 0x0000000d18177224 */ /* 0x000fe400078e02ff */
[----:B---3--:R-:W-:Y:S02]  /*0950*/  IMAD.MOV R21, RZ, RZ, -R11 ;  /* 0x000000ffff157224 */ /* 0x008fe400078e0a0b */
[----:B------:R-:W-:Y:S01]  /*0960*/  IMAD.HI.U32 R23, R17, R23, R16 ;  /* 0x0000001711177227 */ /* 0x000fe200078e0010 */
[----:B------:R-:W-:-:S03]  /*0970*/  IADD3 R16, PT, PT, R22, R13, RZ ;  /* 0x0000000d16107210 */ /* 0x000fc60007ffe0ff */
[----:B------:R-:W-:Y:S02]  /*0980*/  IMAD R21, R21, R12, RZ ;  /* 0x0000000c15157224 */ /* 0x000fe400078e02ff */
[----:B------:R-:W-:-:S04]  /*0990*/  IMAD.HI.U32 R23, R23, R16, RZ ;  /* 0x0000001017177227 */ /* 0x000fc800078e00ff */
[----:B------:R-:W-:-:S04]  /*09a0*/  IMAD.HI.U32 R10, R11, R21, R10 ;  /* 0x000000150b0a7227 */ /* 0x000fc800078e000a */
[----:B------:R-:W-:Y:S02]  /*09b0*/  IMAD.MOV R23, RZ, RZ, -R23 ;  /* 0x000000ffff177224 */ /* 0x000fe400078e0a17 */
[----:B------:R-:W-:-:S04]  /*09c0*/  IMAD.HI.U32 R10, R10, R19, RZ ;  /* 0x000000130a0a7227 */ /* 0x000fc800078e00ff */
[----:B------:R-:W-:Y:S02]  /*09d0*/  IMAD.MOV R10, RZ, RZ, -R10 ;  /* 0x000000ffff0a7224 */ /* 0x000fe400078e0a0a */
[----:B------:R-:W-:Y:S02]  /*09e0*/  IMAD R16, R13, R23, R16 ;  /* 0x000000170d107224 */ /* 0x000fe400078e0210 */
[----:B------:R-:W-:-:S03]  /*09f0*/  IMAD R19, R12, R10, R19 ;  /* 0x0000000a0c137224 */ /* 0x000fc600078e0213 */
[----:B------:R-:W-:Y:S02]  /*0a00*/  ISETP.GE.U32.AND P1, PT, R16, R13, PT ;  /* 0x0000000d1000720c */ /* 0x000fe40003f26070 */
[----:B------:R-:W-:-:S11]  /*0a10*/  ISETP.GE.U32.AND P0, PT, R19, R12, PT ;  /* 0x0000000c1300720c */ /* 0x000fd60003f06070 */
[----:B------:R-:W-:Y:S01]  /*0a20*/  @P1 IMAD.IADD R16, R16, 0x1, -R13 ;  /* 0x0000000110101824 */ /* 0x000fe200078e0a0d */
[----:B------:R-:W-:Y:S02]  /*0a30*/  ISETP.NE.U32.AND P1, PT, R12, RZ, PT ;  /* 0x000000ff0c00720c */ /* 0x000fe40003f25070 */
[-C--:B------:R-:W-:Y:S02]  /*0a40*/  @P0 IADD3 R19, PT, PT, R19, -R12.reuse, RZ ;  /* 0x8000000c13130210 */ /* 0x080fe40007ffe0ff */
[----:B------:R-:W-:Y:S02]  /*0a50*/  ISETP.GE.U32.AND P2, PT, R16, R13, PT ;  /* 0x0000000d1000720c */ /* 0x000fe40003f46070 */
[----:B------:R-:W-:-:S11]  /*0a60*/  ISETP.GE.U32.AND P0, PT, R19, R12, PT ;  /* 0x0000000c1300720c */ /* 0x000fd60003f06070 */
[-C--:B------:R-:W-:Y:S02]  /*0a70*/  @P2 IADD3 R16, PT, PT, R16, -R13.reuse, RZ ;  /* 0x8000000d10102210 */ /* 0x080fe40007ffe0ff */
[----:B------:R-:W-:Y:S01]  /*0a80*/  @P0 IMAD.IADD R19, R19, 0x1, -R12 ;  /* 0x0000000113130824 */ /* 0x000fe200078e0a0c */
[----:B------:R-:W-:Y:S02]  /*0a90*/  @!P1 LOP3.LUT R19, RZ, R12, RZ, 0x33, !PT ;  /* 0x0000000cff139212 */ /* 0x000fe400078e33ff */
[----:B------:R-:W-:-:S05]  /*0aa0*/  @!P3 LOP3.LUT R16, RZ, R13, RZ, 0x33, !PT ;  /* 0x0000000dff10b212 */ /* 0x000fca00078e33ff */
[----:B------:R-:W-:-:S04]  /*0ab0*/  IMAD R11, R16, R12, R19 ;  /* 0x0000000c100b7224 */ /* 0x000fc800078e0213 */
[----:B------:R-:W-:-:S06]  /*0ac0*/  IMAD.WIDE R10, R11, 0x4, R14 ;  /* 0x000000040b0a7825 */ /* 0x000fcc00078e020e */
[----:B------:R-:W2:Y:S04]  /*0ad0*/  LDG.E R11, desc[UR6][R10.64] ;  /* 0x000000060a0b7981 */ /* 0x000ea8000c1e1900 */
[----:B--2---:R2:W-:Y:S02]  /*0ae0*/  STS [R18+0x110], R11 ;  /* 0x0001100b12007388 */ /* 0x0045e40000000800 */
.L_x_8:
[----:B------:R-:W-:Y:S05]  /*0af0*/  BSYNC.RECONVERGENT B0 ;  /* 0x0000000000007941 */ /* 0x000fea0003800200 */
.L_x_6:
[----:B---3--:R-:W-:Y:S01]  /*0b00*/  VIADD R10, R3, 0x43 ;  /* 0x00000043030a7836 */ /* 0x008fe20000000000 */
[----:B------:R-:W-:Y:S01]  /*0b10*/  LOP3.LUT P2, R16, R0, RZ, R3, 0xfa, !PT ;  /* 0x000000ff00107212 */ /* 0x000fe2000784fa03 */
[----:B------:R-:W-:Y:S01]  /*0b20*/  BSSY.RECONVERGENT B0, `(.L_x_9) ;  /* 0x0000036000007945 */ /* 0x000fe20003800200 */
[----:B------:R-:W-:Y:S02]  /*0b30*/  ISETP.NE.AND P0, PT, R20, 0x40, PT ;  /* 0x000000401400780c */ /* 0x000fe40003f05270 */
[----:B012---:R-:W-:Y:S02]  /*0b40*/  LOP3.LUT R11, R10, 0xffff, RZ, 0xc0, !PT ;  /* 0x0000ffff0a0b7812 */ /* 0x007fe400078ec0ff */
[----:B------:R-:W-:Y:S02]  /*0b50*/  ISETP.NE.AND P1, PT, R16, RZ, PT ;  /* 0x000000ff1000720c */ /* 0x000fe40003f25270 */
[----:B------:R-:W-:Y:S01]  /*0b60*/  ISETP.EQ.AND P0, PT, R0, RZ, !P0 ;  /* 0x000000ff0000720c */ /* 0x000fe20004702270 */
[----:B------:R-:W-:-:S05]  /*0b70*/  IMAD R11, R11, 0x3e1, RZ ;  /* 0x000003e10b0b7824 */ /* 0x000fca00078e02ff */
[----:B------:R-:W-:-:S04]  /*0b80*/  SHF.R.U32.HI R11, RZ, 0x10, R11 ;  /* 0x00000010ff0b7819 */ /* 0x000fc8000001160b */
[----:B------:R-:W-:Y:S01]  /*0b90*/  PRMT R21, R11, 0x9910, RZ ;  /* 0x000099100b157816 */ /* 0x000fe200000000ff */
[----:B------:R-:W-:-:S04]  /*0ba0*/  VIADD R11, R0, 0x3 ;  /* 0x00000003000b7836 */ /* 0x000fc80000000000 */
[----:B------:R-:W-:Y:S01]  /*0bb0*/  IMAD R21, R21, 0x42, RZ ;  /* 0x0000004215157824 */ /* 0x000fe200078e02ff */
[----:B------:R-:W-:-:S04]  /*0bc0*/  LOP3.LUT R20, R11, 0xffff, RZ, 0xc0, !PT ;  /* 0x0000ffff0b147812 */ /* 0x000fc800078ec0ff */
[----:B------:R-:W-:Y:S01]  /*0bd0*/  IADD3 R21, PT, PT, RZ, -R21, RZ ;  /* 0x80000015ff157210 */ /* 0x000fe20007ffe0ff */
[----:B------:R-:W-:Y:S01]  /*0be0*/  IMAD R20, R20, 0x5556, RZ ;  /* 0x0000555614147824 */ /* 0x000fe200078e02ff */
[----:B------:R-:W-:Y:S06]  /*0bf0*/  @P2 BRA `(.L_x_10) ;  /* 0x0000000000a02947 */ /* 0x000fec0003800000 */
[----:B------:R-:W0:Y:S01]  /*0c00*/  I2F.U32.RP R23, R12 ;  /* 0x0000000c00177306 */ /* 0x000e220000209000 */
[----:B------:R-:W-:-:S07]  /*0c10*/  ISETP.NE.U32.AND P5, PT, R13, RZ, PT ;  /* 0x000000ff0d00720c */ /* 0x000fce0003fa5070 */
[----:B------:R-:W1:Y:S08]  /*0c20*/  I2F.U32.RP R24, R13 ;  /* 0x0000000d00187306 */ /* 0x000e700000209000 */
[----:B0-----:R-:W0:Y:S08]  /*0c30*/  MUFU.RCP R23, R23 ;  /* 0x0000001700177308 */ /* 0x001e300000001000 */
[----:B-1----:R-:W1:Y:S01]  /*0c40*/  MUFU.RCP R24, R24 ;  /* 0x0000001800187308 */ /* 0x002e620000001000 */
[----:B0-----:R-:W-:-:S07]  /*0c50*/  VIADD R16, R23, 0xffffffe ;  /* 0x0ffffffe17107836 */ /* 0x001fce0000000000 */
[----:B------:R0:W2:Y:S01]  /*0c60*/  F2I.FTZ.U32.TRUNC.NTZ R17, R16 ;  /* 0x0000001000117305 */ /* 0x0000a2000021f000 */
[----:B-1----:R-:W-:-:S07]  /*0c70*/  VIADD R18, R24, 0xffffffe ;  /* 0x0ffffffe18127836 */ /* 0x002fce0000000000 */
[----:B------:R1:W3:Y:S01]  /*0c80*/  F2I.FTZ.U32.TRUNC.NTZ R19, R18 ;  /* 0x0000001200137305 */ /* 0x0002e2000021f000 */
[----:B0-----:R-:W-:Y:S01]  /*0c90*/  IMAD.MOV.U32 R16, RZ, RZ, RZ ;  /* 0x000000ffff107224 */ /* 0x001fe200078e00ff */
[----:B--2---:R-:W-:Y:S01]  /*0ca0*/  IADD3 R25, PT, PT, RZ, -R17, RZ ;  /* 0x80000011ff197210 */ /* 0x004fe20007ffe0ff */
[----:B-1----:R-:W-:-:S04]  /*0cb0*/  HFMA2 R18, -RZ, RZ, 0, 0 ;  /* 0x00000000ff127431 */ /* 0x002fc800000001ff */
[----:B------:R-:W-:Y:S02]  /*0cc0*/  IMAD R25, R25, R12, RZ ;  /* 0x0000000c19197224 */ /* 0x000fe400078e02ff */
[----:B---3--:R-:W-:Y:S02]  /*0cd0*/  IMAD.MOV R26, RZ, RZ, -R19 ;  /* 0x000000ffff1a7224 */ /* 0x008fe400078e0a13 */
[----:B------:R-:W-:Y:S01]  /*0ce0*/  IMAD.HI.U32 R24, R17, R25, R16 ;  /* 0x0000001911187227 */ /* 0x000fe200078e0010 */
[----:B------:R-:W-:Y:S02]  /*0cf0*/  IADD3 R16, PT, PT, R22, -0x1, R13 ;  /* 0xffffffff16107810 */ /* 0x000fe40007ffe00d */
[----:B------:R-:W-:Y:S01]  /*0d00*/  IADD3 R17, PT, PT, R7, -0x1, R12 ;  /* 0xffffffff07117810 */ /* 0x000fe20007ffe00c */
[----:B------:R-:W-:-:S04]  /*0d10*/  IMAD R23, R26, R13, RZ ;  /* 0x0000000d1a177224 */ /* 0x000fc800078e02ff */
[----:B------:R-:W-:-:S04]  /*0d20*/  IMAD.HI.U32 R23, R19, R23, R18 ;  /* 0x0000001713177227 */ /* 0x000fc800078e0012 */
[----:B------:R-:W-:-:S04]  /*0d30*/  IMAD.HI.U32 R24, R24, R17, RZ ;  /* 0x0000001118187227 */ /* 0x000fc800078e00ff */
[----:B------:R-:W-:-:S04]  /*0d40*/  IMAD.HI.U32 R23, R23, R16, RZ ;  /* 0x0000001017177227 */ /* 0x000fc800078e00ff */
[----:B------:R-:W-:Y:S02]  /*0d50*/  IMAD.MOV R23, RZ, RZ, -R23 ;  /* 0x000000ffff177224 */ /* 0x000fe400078e0a17 */
        /* <DEDUP_REMOVED lines=17> */
[----:B--2---:R0:W-:Y:S02]  /*0e70*/  STS [R4], R17 ;  /* 0x0000001104007388 */ /* 0x0041e40000000800 */
.L_x_10:
[----:B------:R-:W-:Y:S05]  /*0e80*/  BSYNC.RECONVERGENT B0 ;  /* 0x0000000000007941 */ /* 0x000fea0003800200 */
.L_x_9:
[----:B------:R-:W-:Y:S04]  /*0e90*/  BSSY.RECONVERGENT B0, `(.L_x_11) ;  /* 0x000002a000007945 */ /* 0x000fe80003800200 */
[----:B------:R-:W-:Y:S05]  /*0ea0*/  @!P0 BRA `(.L_x_12) ;  /* 0x0000000000a08947 */ /* 0x000fea0003800000 */
[----:B------:R-:W1:Y:S01]  /*0eb0*/  I2F.U32.RP R24, R13 ;  /* 0x0000000d00187306 */ /* 0x000e620000209000 */
[----:B------:R-:W-:Y:S02]  /*0ec0*/  IADD3 R22, PT, PT, R22, -0x1, R13 ;  /* 0xffffffff16167810 */ /* 0x000fe40007ffe00d */
[----:B------:R-:W-:-:S05]  /*0ed0*/  ISETP.NE.U32.AND P5, PT, R13, RZ, PT ;  /* 0x000000ff0d00720c */ /* 0x000fca0003fa5070 */
[----:B------:R-:W2:Y:S08]  /*0ee0*/  I2F.U32.RP R23, R12 ;  /* 0x0000000c00177306 */ /* 0x000eb00000209000 */
[----:B-1----:R-:W1:Y:S08]  /*0ef0*/  MUFU.RCP R24, R24 ;  /* 0x0000001800187308 */ /* 0x002e700000001000 */
[----:B--2---:R-:W2:Y:S01]  /*0f00*/  MUFU.RCP R23, R23 ;  /* 0x0000001700177308 */ /* 0x004ea20000001000 */
[----:B-1----:R-:W-:-:S07]  /*0f10*/  VIADD R16, R24, 0xffffffe ;  /* 0x0ffffffe18107836 */ /* 0x002fce0000000000 */
[----:B0-----:R0:W1:Y:S01]  /*0f20*/  F2I.FTZ.U32.TRUNC.NTZ R17, R16 ;  /* 0x0000001000117305 */ /* 0x001062000021f000 */
[----:B--2---:R-:W-:-:S07]  /*0f30*/  VIADD R18, R23, 0xffffffe ;  /* 0x0ffffffe17127836 */ /* 0x004fce0000000000 */
[----:B------:R2:W3:Y:S01]  /*0f40*/  F2I.FTZ.U32.TRUNC.NTZ R19, R18 ;  /* 0x0000001200137305 */ /* 0x0004e2000021f000 */
[----:B0-----:R-:W-:Y:S01]  /*0f50*/  IMAD.MOV.U32 R16, RZ, RZ, RZ ;  /* 0x000000ffff107224 */ /* 0x001fe200078e00ff */
[----:B-1----:R-:W-:Y:S02]  /*0f60*/  IADD3 R26, PT, PT, RZ, -R17, RZ ;  /* 0x80000011ff1a7210 */ /* 0x002fe40007ffe0ff */
[----:B--2---:R-:W-:-:S03]  /*0f70*/  MOV R18, RZ ;  /* 0x000000ff00127202 */ /* 0x004fc60000000f00 */
[----:B------:R-:W-:Y:S02]  /*0f80*/  IMAD R25, R26, R13, RZ ;  /* 0x0000000d1a197224 */ /* 0x000fe400078e02ff */
[----:B---3--:R-:W-:Y:S02]  /*0f90*/  IMAD.MOV R27, RZ, RZ, -R19 ;  /* 0x000000ffff1b7224 */ /* 0x008fe400078e0a13 */
[----:B------:R-:W-:Y:S01]  /*0fa0*/  IMAD.HI.U32 R25, R17, R25, R16 ;  /* 0x0000001911197227 */ /* 0x000fe200078e0010 */
[----:B------:R-:W-:-:S03]  /*0fb0*/  IADD3 R17, PT, PT, R5, 0x40, R12 ;  /* 0x0000004005117810 */ /* 0x000fc60007ffe00c */
        /* <DEDUP_REMOVED lines=10> */
[-C--:B------:R-:W-:Y:S02]  /*1060*/  @P3 IADD3 R22, PT, PT, R22, -R13.reuse, RZ ;  /* 0x8000000d16163210 */ /* 0x080fe40007ffe0ff */
[----:B------:R-:W-:Y:S01]  /*1070*/  @P2 IMAD.IADD R17, R17, 0x1, -R12 ;  /* 0x0000000111112824 */ /* 0x000fe200078e0a0c */
[----:B------:R-:W-:Y:S02]  /*1080*/  ISETP.NE.U32.AND P3, PT, R12, RZ, PT ;  /* 0x000000ff0c00720c */ /* 0x000fe40003f65070 */
[----:B------:R-:W-:Y:S02]  /*1090*/  ISETP.GE.U32.AND P4, PT, R22, R13, PT ;  /* 0x0000000d1600720c */ /* 0x000fe40003f86070 */
[----:B------:R-:W-:-:S11]  /*10a0*/  ISETP.GE.U32.AND P2, PT, R17, R12, PT ;  /* 0x0000000c1100720c */ /* 0x000fd60003f46070 */
[----:B------:R-:W-:Y:S01]  /*10b0*/  @P4 IMAD.IADD R22, R22, 0x1, -R13 ;  /* 0x0000000116164824 */ /* 0x000fe200078e0a0d */
[----:B------:R-:W-:Y:S02]  /*10c0*/  @!P5 LOP3.LUT R22, RZ, R13, RZ, 0x33, !PT ;  /* 0x0000000dff16d212 */ /* 0x000fe400078e33ff */
[-C--:B------:R-:W-:Y:S02]  /*10d0*/  @P2 IADD3 R17, PT, PT, R17, -R12.reuse, RZ ;  /* 0x8000000c11112210 */ /* 0x080fe40007ffe0ff */
[----:B------:R-:W-:-:S05]  /*10e0*/  @!P3 LOP3.LUT R17, RZ, R12, RZ, 0x33, !PT ;  /* 0x0000000cff11b212 */ /* 0x000fca00078e33ff */
[----:B------:R-:W-:-:S04]  /*10f0*/  IMAD R17, R22, R12, R17 ;  /* 0x0000000c16117224 */ /* 0x000fc800078e0211 */
[----:B------:R-:W-:-:S06]  /*1100*/  IMAD.WIDE R16, R17, 0x4, R14 ;  /* 0x0000000411107825 */ /* 0x000fcc00078e020e */
[----:B------:R-:W2:Y:S04]  /*1110*/  LDG.E R17, desc[UR6][R16.64] ;  /* 0x0000000610117981 */ /* 0x000ea8000c1e1900 */
[----:B--2---:R1:W-:Y:S02]  /*1120*/  STS [R8+0x8], R17 ;  /* 0x0000081108007388 */ /* 0x0043e40000000800 */
.L_x_12:
[----:B------:R-:W-:Y:S05]  /*1130*/  BSYNC.RECONVERGENT B0 ;  /* 0x0000000000007941 */ /* 0x000fea0003800200 */
.L_x_11:
[----:B------:R-:W-:Y:S04]  /*1140*/  BSSY.RECONVERGENT B0, `(.L_x_13) ;  /* 0x000002a000007945 */ /* 0x000fe80003800200 */
[----:B------:R-:W-:Y:S05]  /*1150*/  @P1 BRA `(.L_x_14) ;  /* 0x0000000000a01947 */ /* 0x000fea0003800000 */
[----:B------:R-:W2:Y:S01]  /*1160*/  I2F.U32.RP R22, R12 ;  /* 0x0000000c00167306 */ /* 0x000ea20000209000 */
[----:B------:R-:W-:Y:S02]  /*1170*/  IADD3 R7, PT, PT, R7, -0x1, R12 ;  /* 0xffffffff07077810 */ /* 0x000fe40007ffe00c */
[----:B------:R-:W-:Y:S02]  /*1180*/  ISETP.NE.U32.AND P3, PT, R12, RZ, PT ;  /* 0x000000ff0c00720c */ /* 0x000fe40003f65070 */
[----:B------:R-:W-:-:S03]  /*1190*/  ISETP.NE.U32.AND P4, PT, R13, RZ, PT ;  /* 0x000000ff0d00720c */ /* 0x000fc60003f85070 */
[----:B------:R-:W3:Y:S08]  /*11a0*/  I2F.U32.RP R24, R13 ;  /* 0x0000000d00187306 */ /* 0x000ef00000209000 */
[----:B--2---:R-:W2:Y:S08]  /*11b0*/  MUFU.RCP R22, R22 ;  /* 0x0000001600167308 */ /* 0x004eb00000001000 */
[----:B---3--:R-:W3:Y:S01]  /*11c0*/  MUFU.RCP R24, R24 ;  /* 0x0000001800187308 */ /* 0x008ee20000001000 */
[----:B--2---:R-:W-:-:S07]  /*11d0*/  VIADD R16, R22, 0xffffffe ;  /* 0x0ffffffe16107836 */ /* 0x004fce0000000000 */
[----:B01----:R0:W1:Y:S01]  /*11e0*/  F2I.FTZ.U32.TRUNC.NTZ R17, R16 ;  /* 0x0000001000117305 */ /* 0x003062000021f000 */
[----:B---3--:R-:W-:-:S07]  /*11f0*/  VIADD R18, R24, 0xffffffe ;  /* 0x0ffffffe18127836 */ /* 0x008fce0000000000 */
[----:B------:R2:W3:Y:S01]  /*1200*/  F2I.FTZ.U32.TRUNC.NTZ R19, R18 ;  /* 0x0000001200137305 */ /* 0x0004e2000021f000 */
[----:B0-----:R-:W-:Y:S01]  /*1210*/  IMAD.MOV.U32 R16, RZ, RZ, RZ ;  /* 0x000000ffff107224 */ /* 0x001fe200078e00ff */
[----:B-1----:R-:W-:Y:S01]  /*1220*/  IADD3 R23, PT, PT, RZ, -R17, RZ ;  /* 0x80000011ff177210 */ /* 0x002fe20007ffe0ff */
[----:B--2---:R-:W-:-:S04]  /*1230*/  HFMA2 R18, -RZ, RZ, 0, 0 ;  /* 0x00000000ff127431 */ /* 0x004fc800000001ff */
[----:B------:R-:W-:Y:S02]  /*1240*/  IMAD R23, R23, R12, RZ ;  /* 0x0000000c17177224 */ /* 0x000fe400078e02ff */
[----:B---3--:R-:W-:Y:S02]  /*1250*/  IMAD.MOV R26, RZ, RZ, -R19 ;  /* 0x000000ffff1a7224 */ /* 0x008fe400078e0a13 */
[----:B------:R-:W-:Y:S01]  /*1260*/  IMAD.HI.U32 R22, R17, R23, R16 ;  /* 0x0000001711167227 */ /* 0x000fe200078e0010 */
[----:B------:R-:W-:-:S03]  /*1270*/  IADD3 R16, PT, PT, R6, UR4, R13 ;  /* 0x0000000406107c10 */ /* 0x000fc6000fffe00d */
        /* <DEDUP_REMOVED lines=11> */
[----:B------:R-:W-:Y:S02]  /*1330*/  @P1 IMAD.IADD R16, R16, 0x1, -R13 ;  /* 0x0000000110101824 */ /* 0x000fe400078e0a0d */
[----:B------:R-:W-:-:S03]  /*1340*/  ISETP.GE.U32.AND P2, PT, R7, R12, PT ;  /* 0x0000000c0700720c */ /* 0x000fc60003f46070 */
[----:B------:R-:W-:-:S10]  /*1350*/  ISETP.GE.U32.AND P1, PT, R16, R13, PT ;  /* 0x0000000d1000720c */ /* 0x000fd40003f26070 */
        /* <DEDUP_REMOVED lines=8> */
.L_x_14:
[----:B------:R-:W-:Y:S05]  /*13e0*/  BSYNC.RECONVERGENT B0 ;  /* 0x0000000000007941 */ /* 0x000fea0003800200 */
.L_x_13:
[----:B------:R-:W-:Y:S04]  /*13f0*/  BSSY.RECONVERGENT B0, `(.L_x_15) ;  /* 0x000002a000007945 */ /* 0x000fe80003800200 */
[----:B------:R-:W-:Y:S05]  /*1400*/  @!P0 BRA `(.L_x_16) ;  /* 0x0000000000a08947 */ /* 0x000fea0003800000 */
[----:B------:R-:W3:Y:S01]  /*1410*/  I2F.U32.RP R18, R13 ;  /* 0x0000000d00127306 */ /* 0x000ee20000209000 */
[----:B------:R-:W-:Y:S02]  /*1420*/  IADD3 R5, PT, PT, R5, 0x40, R12 ;  /* 0x0000004005057810 */ /* 0x000fe40007ffe00c */
[----:B------:R-:W-:-:S05]  /*1430*/  ISETP.NE.U32.AND P3, PT, R13, RZ, PT ;  /* 0x000000ff0d00720c */ /* 0x000fca0003f65070 */
[----:B--2---:R-:W2:Y:S08]  /*1440*/  I2F.U32.RP R9, R12 ;  /* 0x0000000c00097306 */ /* 0x004eb00000209000 */
[----:B---3--:R-:W3:Y:S08]  /*1450*/  MUFU.RCP R18, R18 ;  /* 0x0000001200127308 */ /* 0x008ef00000001000 */
[----:B--2---:R-:W2:Y:S01]  /*1460*/  MUFU.RCP R9, R9 ;  /* 0x0000000900097308 */ /* 0x004ea20000001000 */
[----:B---3--:R-:W-:Y:S01]  /*1470*/  VIADD R7, R18, 0xffffffe ;  /* 0x0ffffffe12077836 */ /* 0x008fe20000000000 */
[----:B------:R-:W-:Y:S01]  /*1480*/  IADD3 R18, PT, PT, R6, UR4, R13 ;  /* 0x0000000406127c10 */ /* 0x000fe2000fffe00d */
[----:B------:R-:W-:-:S05]  /*1490*/  IMAD.MOV.U32 R6, RZ, RZ, RZ ;  /* 0x000000ffff067224 */ /* 0x000fca00078e00ff */
[----:B------:R-:W3:Y:S01]  /*14a0*/  F2I.FTZ.U32.TRUNC.NTZ R7, R7 ;  /* 0x0000000700077305 */ /* 0x000ee2000021f000 */
[----:B--2---:R-:W-:-:S07]  /*14b0*/  VIADD R16, R9, 0xffffffe ;  /* 0x0ffffffe09107836 */ /* 0x004fce0000000000 */
[----:B01----:R0:W1:Y:S01]  /*14c0*/  F2I.FTZ.U32.TRUNC.NTZ R17, R16 ;  /* 0x0000001000117305 */ /* 0x003062000021f000 */
[----:B---3--:R-:W-:Y:S02]  /*14d0*/  IADD3 R22, PT, PT, RZ, -R7, RZ ;  /* 0x80000007ff167210 */ /* 0x008fe40007ffe0ff */
[----:B0-----:R-:W-:-:S03]  /*14e0*/  MOV R16, RZ ;  /* 0x000000ff00107202 */ /* 0x001fc60000000f00 */
[----:B------:R-:W-:Y:S02]  /*14f0*/  IMAD R19, R22, R13, RZ ;  /* 0x0000000d16137224 */ /* 0x000fe400078e02ff */
[----:B-1----:R-:W-:Y:S02]  /*1500*/  IMAD.MOV R23, RZ, RZ, -R17 ;  /* 0x000000ffff177224 */ /* 0x002fe400078e0a11 */
[----:B------:R-:W-:-:S04]  /*1510*/  IMAD.HI.U32 R19, R7, R19, R6 ;  /* 0x0000001307137227 */ /* 0x000fc800078e0006 */
        /* <DEDUP_REMOVED lines=23> */
.L_x_16:
[----:B------:R-:W-:Y:S05]  /*1690*/  BSYNC.RECONVERGENT B0 ;  /* 0x0000000000007941 */ /* 0x000fea0003800200 */
.L_x_15:
[C---:B------:R-:W-:Y:S01]  /*16a0*/  VIADD R6, R3.reuse, 0x42 ;  /* 0x0000004203067836 */ /* 0x040fe20000000000 */
[C---:B------:R-:W-:Y:S01]  /*16b0*/  IADD3 R5, PT, PT, R0.reuse, 0x4, RZ ;  /* 0x0000000400057810 */ /* 0x040fe20007ffe0ff */
[----:B------:R-:W-:Y:S01]  /*16c0*/  VIADD R3, R3, 0x44 ;  /* 0x0000004403037836 */ /* 0x000fe20000000000 */
[----:B------:R-:W-:Y:S01]  /*16d0*/  SHF.R.U32.HI R20, RZ, 0x10, R20 ;  /* 0x00000010ff147819 */ /* 0x000fe20000011614 */
[----:B------:R-:W-:Y:S01]  /*16e0*/  VIADD R0, R0, 0x5 ;  /* 0x0000000500007836 */ /* 0x000fe20000000000 */
[----:B-1-3--:R-:W-:Y:S01]  /*16f0*/  LOP3.LUT R8, R6, 0xffff, RZ, 0xc0, !PT ;  /* 0x0000ffff06087812 */ /* 0x00afe200078ec0ff */
[----:B------:R-:W-:Y:S01]  /*1700*/  BAR.SYNC.DEFER_BLOCKING 0x0 ;  /* 0x0000000000007b1d */ /* 0x000fe20000010000 */
[----:B------:R-:W-:Y:S02]  /*1710*/  LOP3.LUT R12, R3, 0xffff, RZ, 0xc0, !PT ;  /* 0x0000ffff030c7812 */ /* 0x000fe400078ec0ff */
[----:B------:R-:W-:Y:S01]  /*1720*/  LOP3.LUT R7, R5, 0xffff, RZ, 0xc0, !PT ;  /* 0x0000ffff05077812 */ /* 0x000fe200078ec0ff */
[----:B------:R-:W-:Y:S01]  /*1730*/  IMAD R8, R8, 0x3e1, RZ ;  /* 0x000003e108087824 */ /* 0x000fe200078e02ff */
[----:B--2---:R-:W-:Y:S01]  /*1740*/  PRMT R9, R20, 0x9910, RZ ;  /* 0x0000991014097816 */ /* 0x004fe200000000ff */
[----:B------:R-:W-:Y:S01]  /*1750*/  IMAD R13, R12, 0x3e1, RZ ;  /* 0x000003e10c0d7824 */ /* 0x000fe200078e02ff */
[----:B------:R-:W-:Y:S01]  /*1760*/  LOP3.LUT R14, R0, 0xffff, RZ, 0xc0, !PT ;  /* 0x0000ffff000e7812 */ /* 0x000fe200078ec0ff */
[----:B------:R-:W-:Y:S01]  /*1770*/  IMAD R12, R7, 0x5556, RZ ;  /* 0x00005556070c7824 */ /* 0x000fe200078e02ff */
[----:B------:R-:W-:Y:S01]  /*1780*/  SHF.R.U32.HI R7, RZ, 0x10, R8 ;  /* 0x00000010ff077819 */ /* 0x000fe20000011608 */
[----:B------:R-:W-:Y:S01]  /*1790*/  IMAD R8, R9, 0x3, RZ ;  /* 0x0000000309087824 */ /* 0x000fe200078e02ff */
[----:B------:R-:W-:Y:S01]  /*17a0*/  SHF.R.U32.HI R9, RZ, 0x10, R13 ;  /* 0x00000010ff097819 */ /* 0x000fe2000001160d */
[----:B------:R-:W-:Y:S01]  /*17b0*/  BSSY.RECONVERGENT B0, `(.L_x_17) ;  /* 0x0000085000007945 */ /* 0x000fe20003800200 */
[----:B------:R-:W-:-:S02]  /*17c0*/  PRMT R13, R7, 0x9910, RZ ;  /* 0x00009910070d7816 */ /* 0x000fc400000000ff */
[----:B------:R-:W-:Y:S02]  /*17d0*/  SHF.R.U32.HI R7, RZ, 0x10, R12 ;  /* 0x00000010ff077819 */ /* 0x000fe4000001160c */
[----:B------:R-:W-:Y:S01]  /*17e0*/  IADD3 R12, PT, PT, RZ, -R8, RZ ;  /* 0x80000008ff0c7210 */ /* 0x000fe20007ffe0ff */
[----:B------:R-:W-:Y:S01]  /*17f0*/  IMAD.MOV.U32 R8, RZ, RZ, R13 ;  /* 0x000000ffff087224 */ /* 0x000fe200078e000d */
[----:B------:R-:W-:Y:S01]  /*1800*/  PRMT R15, R9, 0x9910, RZ ;  /* 0x00009910090f7816 */ /* 0x000fe200000000ff */
[----:B------:R-:W-:Y:S01]  /*1810*/  IMAD R9, R14, 0x5556, RZ ;  /* 0x000055560e097824 */ /* 0x000fe200078e02ff */
[----:B------:R-:W-:Y:S02]  /*1820*/  PRMT R12, R12, 0x7710, RZ ;  /* 0x000077100c0c7816 */ /* 0x000fe400000000ff */
[----:B------:R-:W-:Y:S01]  /*1830*/  PRMT R14, R7, 0x9910, RZ ;  /* 0x00009910070e7816 */ /* 0x000fe200000000ff */
[----:B------:R-:W-:Y:S01]  /*1840*/  IMAD.MOV.U32 R13, RZ, RZ, R15 ;  /* 0x000000ffff0d7224 */ /* 0x000fe200078e000f */
[----:B------:R-:W-:Y:S01]  /*1850*/  IADD3 R11, PT, PT, R11, R12, RZ ;  /* 0x0000000c0b0b7210 */ /* 0x000fe20007ffe0ff */
[----:B------:R-:W-:Y:S01]  /*1860*/  IMAD R7, R8, 0x42, RZ ;  /* 0x0000004208077824 */ /* 0x000fe200078e02ff */
[----:B------:R-:W-:Y:S01]  /*1870*/  SHF.R.U32.HI R9, RZ, 0x10, R9 ;  /* 0x00000010ff097819 */ /* 0x000fe20000011609 */
[----:B------:R-:W-:Y:S01]  /*1880*/  IMAD.MOV.U32 R12, RZ, RZ, R14 ;  /* 0x000000ffff0c7224 */ /* 0x000fe200078e000e */
[----:B------:R-:W-:Y:S01]  /*1890*/  PRMT R11, R11, 0x9910, RZ ;  /* 0x000099100b0b7816 */ /* 0x000fe200000000ff */
[----:B------:R-:W-:Y:S01]  /*18a0*/  IMAD R8, R13, 0x42, RZ ;  /* 0x000000420d087824 */ /* 0x000fe200078e02ff */
[----:B------:R-:W-:Y:S01]  /*18b0*/  PRMT R14, R9, 0x9910, RZ ;  /* 0x00009910090e7816 */ /* 0x000fe200000000ff */
[----:B------:R-:W-:Y:S01]  /*18c0*/  IMAD.MOV R13, RZ, RZ, -R7 ;  /* 0x000000ffff0d7224 */ /* 0x000fe200078e0a07 */
[----:B------:R-:W-:Y:S01]  /*18d0*/  PRMT R21, R21, 0x7710, RZ ;  /* 0x0000771015157816 */ /* 0x000fe200000000ff */
[----:B------:R-:W-:Y:S01]  /*18e0*/  IMAD R7, R12, 0x3, RZ ;  /* 0x000000030c077824 */ /* 0x000fe200078e02ff */
[----:B------:R-:W-:Y:S01]  /*18f0*/  IADD3 R12, PT, PT, RZ, -R8, RZ ;  /* 0x80000008ff0c7210 */ /* 0x000fe20007ffe0ff */
[----:B------:R-:W-:Y:S01]  /*1900*/  IMAD.MOV.U32 R8, RZ, RZ, R11 ;  /* 0x000000ffff087224 */ /* 0x000fe200078e000b */
[----:B------:R-:W-:Y:S01]  /*1910*/  PRMT R9, R13, 0x7710, RZ ;  /* 0x000077100d097816 */ /* 0x000fe200000000ff */
[----:B------:R-:W-:Y:S01]  /*1920*/  IMAD.MOV.U32 R11, RZ, RZ, R14 ;  /* 0x000000ffff0b7224 */ /* 0x000fe200078e000e */
[----:B------:R-:W-:Y:S01]  /*1930*/  PRMT R12, R12, 0x7710, RZ ;  /* 0x000077100c0c7816 */ /* 0x000fe200000000ff */
[----:B------:R-:W-:Y:S01]  /*1940*/  IMAD.MOV R14, RZ, RZ, -R7 ;  /* 0x000000ffff0e7224 */ /* 0x000fe200078e0a07 */
[----:B------:R-:W-:Y:S01]  /*1950*/  IADD3 R6, PT, PT, R6, R9, RZ ;  /* 0x0000000906067210 */ /* 0x000fe20007ffe0ff */
[----:B------:R-:W-:-:S02]  /*1960*/  IMAD.IADD R10, R10, 0x1, R21 ;  /* 0x000000010a0a7824 */ /* 0x000fc400078e0215 */
[----:B------:R-:W-:Y:S01]  /*1970*/  IMAD R7, R8, 0x42, RZ ;  /* 0x0000004208077824 */ /* 0x000fe200078e02ff */
[----:B------:R-:W-:Y:S01]  /*1980*/  PRMT R14, R14, 0x7710, RZ ;  /* 0x000077100e0e7816 */ /* 0x000fe200000000ff */
[----:B------:R-:W-:Y:S01]  /*1990*/  IMAD.IADD R12, R3, 0x1, R12 ;  /* 0x00000001030c7824 */ /* 0x000fe200078e020c */
[----:B------:R-:W-:Y:S01]  /*19a0*/  LOP3.LUT R3, R10, 0xffff, RZ, 0xc0, !PT ;  /* 0x0000ffff0a037812 */ /* 0x000fe200078ec0ff */
[----:B------:R-:W-:Y:S01]  /*19b0*/  IMAD R9, R11, 0x3, RZ ;  /* 0x000000030b097824 */ /* 0x000fe200078e02ff */
[----:B------:R-:W-:Y:S01]  /*19c0*/  LOP3.LUT R8, R7, 0xffff, RZ, 0xc0, !PT ;  /* 0x0000ffff07087812 */ /* 0x000fe200078ec0ff */
[----:B------:R-:W-:Y:S01]  /*19d0*/  IMAD.IADD R5, R5, 0x1, R14 ;  /* 0x0000000105057824 */ /* 0x000fe200078e020e */
[----:B------:R-:W-:Y:S02]  /*19e0*/  LOP3.LUT R7, R6, 0xffff, RZ, 0xc0, !PT ;  /* 0x0000ffff06077812 */ /* 0x000fe400078ec0ff */
[----:B------:R-:W-:Y:S01]  /*19f0*/  IADD3 R9, PT, PT, RZ, -R9, RZ ;  /* 0x80000009ff097210 */ /* 0x000fe20007ffe0ff */
[----:B------:R-:W-:Y:S01]  /*1a00*/  IMAD.IADD R11, R3, 0x1, R8 ;  /* 0x00000001030b7824 */ /* 0x000fe200078e0208 */
[----:B------:R-:W-:-:S02]  /*1a10*/  PRMT R10, R5, 0x9910, RZ ;  /* 0x00009910050a7816 */ /* 0x000fc400000000ff */
[----:B------:R-:W-:Y:S01]  /*1a20*/  PRMT R13, R9, 0x7710, RZ ;  /* 0x00007710090d7816 */ /* 0x000fe200000000ff */
[--C-:B------:R-:W-:Y:S01]  /*1a30*/  IMAD R6, R11, 0x4, R4.reuse ;  /* 0x000000040b067824 */ /* 0x100fe200078e0204 */
[----:B------:R-:W-:Y:S02]  /*1a40*/  LOP3.LUT R5, R12, 0xffff, RZ, 0xc0, !PT ;  /* 0x0000ffff0c057812 */ /* 0x000fe400078ec0ff */
[----:B------:R-:W-:Y:S01]  /*1a50*/  IADD3 R9, PT, PT, R7, R8, RZ ;  /* 0x0000000807097210 */ /* 0x000fe20007ffe0ff */
[----:B------:R-:W-:Y:S01]  /*1a60*/  IMAD.IADD R12, R0, 0x1, R13 ;  /* 0x00000001000c7824 */ /* 0x000fe200078e020d */
[----:B------:R-:W-:Y:S01]  /*1a70*/  IADD3 R11, PT, PT, R8, R5, RZ ;  /* 0x00000005080b7210 */ /* 0x000fe20007ffe0ff */
[----:B------:R-:W1:Y:S01]  /*1a80*/  LDS R6, [R6] ;  /* 0x0000000006067984 */ /* 0x000e620000000800 */
[----:B------:R-:W-:Y:S02]  /*1a90*/  IMAD R8, R10, 0x42, RZ ;  /* 0x000000420a087824 */ /* 0x000fe400078e02ff */
[--C-:B------:R-:W-:Y:S01]  /*1aa0*/  IMAD R9, R9, 0x4, R4.reuse ;  /* 0x0000000409097824 */ /* 0x100fe200078e0204 */
[----:B------:R-:W-:Y:S01]  /*1ab0*/  PRMT R12, R12, 0x9910, RZ ;  /* 0x000099100c0c7816 */ /* 0x000fe200000000ff */
[----:B------:R-:W-:Y:S01]  /*1ac0*/  IMAD R11, R11, 0x4, R4 ;  /* 0x000000040b0b7824 */ /* 0x000fe200078e0204 */
[----:B------:R-:W-:-:S02]  /*1ad0*/  LOP3.LUT R10, R8, 0xffff, RZ, 0xc0, !PT ;  /* 0x0000ffff080a7812 */ /* 0x000fc400078ec0ff */
[----:B------:R2:W3:Y:S01]  /*1ae0*/  LDS R0, [R9] ;  /* 0x0000000009007984 */ /* 0x0004e20000000800 */
[----:B------:R-:W-:Y:S01]  /*1af0*/  IMAD R12, R12, 0x42, RZ ;  /* 0x000000420c0c7824 */ /* 0x000fe200078e02ff */
[----:B------:R-:W-:Y:S02]  /*1b00*/  IADD3 R13, PT, PT, R10, R7, RZ ;  /* 0x000000070a0d7210 */ /* 0x000fe40007ffe0ff */
[----:B------:R-:W4:Y:S02]  /*1b10*/  LDS R11, [R11] ;  /* 0x000000000b0b7984 */ /* 0x000f240000000800 */
[----:B------:R-:W-:Y:S01]  /*1b20*/  LOP3.LUT R12, R12, 0xffff, RZ, 0xc0, !PT ;  /* 0x0000ffff0c0c7812 */ /* 0x000fe200078ec0ff */
[----:B------:R-:W-:Y:S01]  /*1b30*/  IMAD R8, R13, 0x4, R4 ;  /* 0x000000040d087824 */ /* 0x000fe200078e0204 */
[----:B------:R-:W-:Y:S02]  /*1b40*/  IADD3 R13, PT, PT, R10, R5, RZ ;  /* 0x000000050a0d7210 */ /* 0x000fe40007ffe0ff */
[----:B------:R-:W-:-:S02]  /*1b50*/  IADD3 R7, PT, PT, R7, R12, RZ ;  /* 0x0000000c07077210 */ /* 0x000fc40007ffe0ff */
[-C--:B--2---:R-:W-:Y:S01]  /*1b60*/  IADD3 R9, PT, PT, R3, R12.reuse, RZ ;  /* 0x0000000c03097210 */ /* 0x084fe20007ffe0ff */
[--C-:B------:R-:W-:Y:S01]  /*1b70*/  IMAD R13, R13, 0x4, R4.reuse ;  /* 0x000000040d0d7824 */ /* 0x100fe200078e0204 */
[----:B------:R-:W2:Y:S01]  /*1b80*/  LDS R8, [R8] ;  /* 0x0000000008087984 */ /* 0x000ea20000000800 */
[--C-:B------:R-:W-:Y:S01]  /*1b90*/  IMAD R7, R7, 0x4, R4.reuse ;  /* 0x0000000407077824 */ /* 0x100fe200078e0204 */
[----:B------:R-:W-:Y:S01]  /*1ba0*/  IADD3 R5, PT, PT, R5, R12, RZ ;  /* 0x0000000c05057210 */ /* 0x000fe20007ffe0ff */
[----:B------:R-:W-:Y:S02]  /*1bb0*/  IMAD R9, R9, 0x4, R4 ;  /* 0x0000000409097824 */ /* 0x000fe400078e0204 */
[----:B------:R-:W5:Y:S01]  /*1bc0*/  LDS R13, [R13] ;  /* 0x000000000d0d7984 */ /* 0x000f620000000800 */
[----:B------:R-:W-:Y:S01]  /*1bd0*/  IMAD.IADD R3, R3, 0x1, R10 ;  /* 0x0000000103037824 */ /* 0x000fe200078e020a */
[-C--:B------:R-:W-:Y:S02]  /*1be0*/  LEA R5, R5, R4.reuse, 0x2 ;  /* 0x0000000405057211 */ /* 0x080fe400078e10ff */
[----:B------:R-:W5:Y:S02]  /*1bf0*/  LDS R7, [R7] ;  /* 0x0000000007077984 */ /* 0x000f640000000800 */
[----:B------:R-:W-:-:S02]  /*1c00*/  LEA R3, R3, R4, 0x2 ;  /* 0x0000000403037211 */ /* 0x000fc400078e10ff */
[----:B------:R-:W5:Y:S04]  /*1c10*/  LDS R9, [R9] ;  /* 0x0000000009097984 */ /* 0x000f680000000800 */
[----:B------:R-:W-:Y:S01]  /*1c20*/  LDS R3, [R3] ;  /* 0x0000000003037984 */ /* 0x000fe20000000800 */
[----:B-1----:R-:W-:-:S03]  /*1c30*/  ISETP.NE.AND P2, PT, R6, 0x1, PT ;  /* 0x000000010600780c */ /* 0x002fc60003f45270 */
[----:B------:R-:W1:Y:S01]  /*1c40*/  LDS R5, [R5] ;  /* 0x0000000005057984 */ /* 0x000e620000000800 */
[----:B------:R-:W-:Y:S02]  /*1c50*/  ISETP.NE.AND P4, PT, R6, 0x2, P2 ;  /* 0x000000020600780c */ /* 0x000fe40001785270 */
[C---:B---3--:R-:W-:Y:S02]  /*1c60*/  ISETP.NE.AND P0, PT, R0.reuse, 0x2, PT ;  /* 0x000000020000780c */ /* 0x048fe40003f05270 */
[----:B------:R-:W-:Y:S02]  /*1c70*/  ISETP.NE.AND P3, PT, R0, 0x1, PT ;  /* 0x000000010000780c */ /* 0x000fe40003f65270 */
[----:B------:R-:W-:Y:S02]  /*1c80*/  SEL R6, RZ, 0x1, P0 ;  /* 0x00000001ff067807 */ /* 0x000fe40000000000 */
[C---:B----4-:R-:W-:Y:S02]  /*1c90*/  ISETP.NE.AND P0, PT, R11.reuse, 0x1, PT ;  /* 0x000000010b00780c */ /* 0x050fe40003f05270 */
[----:B------:R-:W-:Y:S01]  /*1ca0*/  ISETP.NE.AND P1, PT, R11, 0x2, PT ;  /* 0x000000020b00780c */ /* 0x000fe20003f25270 */
[----:B------:R-:W-:Y:S01]  /*1cb0*/  @P2 VIADD R0, R6, 0x1 ;  /* 0x0000000106002836 */ /* 0x000fe20000000000 */
[----:B------:R-:W-:Y:S01]  /*1cc0*/  @!P2 MOV R11, 0x2 ;  /* 0x00000002000ba802 */ /* 0x000fe20000000f00 */
[----:B------:R-:W-:Y:S01]  /*1cd0*/  @P4 IMAD.MOV R0, RZ, RZ, R6 ;  /* 0x000000ffff004224 */ /* 0x000fe200078e0206 */
[----:B------:R-:W-:-:S02]  /*1ce0*/  @P2 SEL R10, RZ, 0x1, P3 ;  /* 0x00000001ff0a2807 */ /* 0x000fc40001800000 */
[----:B------:R-:W-:Y:S01]  /*1cf0*/  @!P2 SEL R10, R11, 0x1, !P3 ;  /* 0x000000010b0aa807 */ /* 0x000fe20005800000 */
[----:B------:R-:W-:Y:S01]  /*1d00*/  @P2 IMAD.MOV.U32 R6, RZ, RZ, R0 ;  /* 0x000000ffff062224 */ /* 0x000fe200078e0000 */
[----:B--2---:R-:W-:Y:S02]  /*1d10*/  ISETP.NE.AND P2, PT, R8, 0x1, PT ;  /* 0x000000010800780c */ /* 0x004fe40003f45270 */
[----:B0-----:R-:W-:Y:S01]  /*1d20*/  IADD3 R4, PT, PT, R10, 0x1, RZ ;  /* 0x000000010a047810 */ /* 0x001fe20007ffe0ff */
[----:B------:R-:W-:Y:S01]  /*1d30*/  VIADD R0, R6, 0x1 ;  /* 0x0000000106007836 */ /* 0x000fe20000000000 */
[----:B------:R-:W-:Y:S01]  /*1d40*/  @P0 IADD3 R4, PT, PT, R10, RZ, RZ ;  /* 0x000000ff0a040210 */ /* 0x000fe20007ffe0ff */
[----:B------:R-:W-:Y:S01]  /*1d50*/  @P1 IMAD.MOV R0, RZ, RZ, R6 ;  /* 0x000000ffff001224 */ /* 0x000fe200078e0206 */
[----:B-----5:R-:W-:Y:S02]  /*1d60*/  ISETP.NE.AND P0, PT, R13, 0x1, PT ;  /* 0x000000010d00780c */ /* 0x020fe40003f05270 */
[----:B------:R-:W-:Y:S01]  /*1d70*/  ISETP.NE.AND P3, PT, R8, 0x2, PT ;  /* 0x000000020800780c */ /* 0x000fe20003f65270 */
[----:B------:R-:W-:Y:S01]  /*1d80*/  VIADD R6, R0, 0x1 ;  /* 0x0000000100067836 */ /* 0x000fe20000000000 */
[----:B------:R-:W-:-:S02]  /*1d90*/  IADD3 R8, PT, PT, R4, 0x1, RZ ;  /* 0x0000000104087810 */ /* 0x000fc40007ffe0ff */
[----:B------:R-:W-:Y:S02]  /*1da0*/  ISETP.NE.AND P1, PT, R13, 0x2, PT ;  /* 0x000000020d00780c */ /* 0x000fe40003f25270 */
[----:B------:R-:W-:Y:S02]  /*1db0*/  @P2 IADD3 R8, PT, PT, R4, RZ, RZ ;  /* 0x000000ff04082210 */ /* 0x000fe40007ffe0ff */
[----:B------:R-:W-:Y:S02]  /*1dc0*/  ISETP.NE.AND P2, PT, R7, 0x1, PT ;  /* 0x000000010700780c */ /* 0x000fe40003f45270 */
[C---:B------:R-:W-:Y:S02]  /*1dd0*/  IADD3 R4, PT, PT, R8.reuse, 0x1, RZ ;  /* 0x0000000108047810 */ /* 0x040fe40007ffe0ff */
[----:B------:R-:W-:Y:S01]  /*1de0*/  @P0 IADD3 R4, PT, PT, R8, RZ, RZ ;  /* 0x000000ff08040210 */ /* 0x000fe20007ffe0ff */
[----:B------:R-:W-:Y:S01]  /*1df0*/  @P3 IMAD.MOV R6, RZ, RZ, R0 ;  /* 0x000000ffff063224 */ /* 0x000fe200078e0200 */
[----:B------:R-:W-:-:S02]  /*1e00*/  ISETP.NE.AND P0, PT, R9, 0x1, PT ;  /* 0x000000010900780c */ /* 0x000fc40003f05270 */
[----:B------:R-:W-:Y:S01]  /*1e10*/  ISETP.NE.AND P3, PT, R7, 0x2, PT ;  /* 0x000000020700780c */ /* 0x000fe20003f65270 */
[----:B------:R-:W-:Y:S01]  /*1e20*/  VIADD R0, R6, 0x1 ;  /* 0x0000000106007836 */ /* 0x000fe20000000000 */
[C---:B------:R-:W-:Y:S01]  /*1e30*/  IADD3 R7, PT, PT, R4.reuse, 0x1, RZ ;  /* 0x0000000104077810 */ /* 0x040fe20007ffe0ff */
[----:B------:R-:W-:Y:S01]  /*1e40*/  @P1 IMAD.MOV R0, RZ, RZ, R6 ;  /* 0x000000ffff001224 */ /* 0x000fe200078e0206 */
[----:B------:R-:W-:Y:S02]  /*1e50*/  ISETP.NE.AND P1, PT, R9, 0x2, PT ;  /* 0x000000020900780c */ /* 0x000fe40003f25270 */
[----:B------:R-:W-:Y:S01]  /*1e60*/  @P2 IADD3 R7, PT, PT, R4, RZ, RZ ;  /* 0x000000ff04072210 */ /* 0x000fe20007ffe0ff */
[----:B------:R-:W-:Y:S01]  /*1e70*/  VIADD R6, R0, 0x1 ;  /* 0x0000000100067836 */ /* 0x000fe20000000000 */
[----:B-1----:R-:W-:Y:S02]  /*1e80*/  ISETP.NE.AND P2, PT, R5, 0x1, PT ;  /* 0x000000010500780c */ /* 0x002fe40003f45270 */
[----:B------:R-:W-:-:S02]  /*1e90*/  IADD3 R8, PT, PT, R7, 0x1, RZ ;  /* 0x0000000107087810 */ /* 0x000fc40007ffe0ff */
[----:B------:R-:W-:Y:S01]  /*1ea0*/  @P0 IADD3 R8, PT, PT, R7, RZ, RZ ;  /* 0x000000ff07080210 */ /* 0x000fe20007ffe0ff */
[----:B------:R-:W-:Y:S01]  /*1eb0*/  @P3 IMAD.MOV R6, RZ, RZ, R0 ;  /* 0x000000ffff063224 */ /* 0x000fe200078e0200 */
[----:B------:R-:W-:Y:S02]  /*1ec0*/  ISETP.NE.AND P0, PT, R3, RZ, PT ;  /* 0x000000ff0300720c */ /* 0x000fe40003f05270 */
[----:B------:R-:W-:Y:S01]  /*1ed0*/  ISETP.NE.AND P3, PT, R5, 0x2, PT ;  /* 0x000000020500780c */ /* 0x000fe20003f65270 */
[----:B------:R-:W-:Y:S01]  /*1ee0*/  VIADD R4, R6, 0x1 ;  /* 0x0000000106047836 */ /* 0x000fe20000000000 */
[C---:B------:R-:W-:Y:S01]  /*1ef0*/  IADD3 R5, PT, PT, R8.reuse, 0x1, RZ ;  /* 0x0000000108057810 */ /* 0x040fe20007ffe0ff */
[----:B------:R-:W-:Y:S02]  /*1f00*/  @P1 IMAD.MOV R4, RZ, RZ, R6 ;  /* 0x000000ffff041224 */ /* 0x000fe400078e0206 */
[----:B------:R-:W-:Y:S02]  /*1f10*/  @P2 IADD3 R5, PT, PT, R8, RZ, RZ ;  /* 0x000000ff08052210 */ /* 0x000fe40007ffe0ff */
[----:B------:R-:W-:-:S06]  /*1f20*/  VIADD R0, R4, 0x1 ;  /* 0x0000000104007836 */ /* 0x000fcc0000000000 */
[----:B------:R-:W-:Y:S01]  /*1f30*/  @P3 IMAD.MOV R0, RZ, RZ, R4 ;  /* 0x000000ffff003224 */ /* 0x000fe200078e0204 */
[----:B------:R-:W-:Y:S06]  /*1f40*/  @P0 BRA `(.L_x_18) ;  /* 0x0000000000200947 */ /* 0x000fec0003800000 */
[----:B------:R-:W-:Y:S01]  /*1f50*/  IADD3 R3, PT, PT, R0, R5, RZ ;  /* 0x0000000500037210 */ /* 0x000fe20007ffe0ff */
[----:B------:R-:W-:-:S03]  /*1f60*/  IMAD.MOV.U32 R7, RZ, RZ, RZ ;  /* 0x000000ffff077224 */ /* 0x000fc600078e00ff */
[----:B------:R-:W-:-:S13]  /*1f70*/  ISETP.NE.AND P0, PT, R3, 0x3, PT ;  /* 0x000000030300780c */ /* 0x000fda0003f05270 */
[----:B------:R-:W-:Y:S05]  /*1f80*/  @P0 BRA `(.L_x_19) ;  /* 0x00000000001c0947 */ /* 0x000fea0003800000 */
[----:B------:R-:W-:Y:S01]  /*1f90*/  HFMA2 R7, -RZ, RZ, 0, 1.1920928955078125e-07 ;  /* 0x00000002ff077431 */ /* 0x000fe200000001ff */
[----:B------:R-:W-:-:S04]  /*1fa0*/  ISETP.GT.U32.AND P0, PT, R0, R5, PT ;  /* 0x000000050000720c */ /* 0x000fc80003f04070 */
[----:B------:R-:W-:Y:S01]  /*1fb0*/  SEL R7, R7, 0x1, P0 ;  /* 0x0000000107077807 */ /* 0x000fe20000000000 */
[----:B------:R-:W-:Y:S08]  /*1fc0*/  BRA `(.L_x_19) ;  /* 0x00000000000c7947 */ /* 0x000ff00003800000 */
.L_x_18:
[----:B------:R-:W-:-:S04]  /*1fd0*/  IADD3 R0, PT, PT, R5, -0x4, R0 ;  /* 0xfffffffc05007810 */ /* 0x000fc80007ffe000 */
[----:B------:R-:W-:-:S04]  /*1fe0*/  ISETP.GE.U32.AND P0, PT, R0, -0x2, PT ;  /* 0xfffffffe0000780c */ /* 0x000fc80003f06070 */
[----:B------:R-:W-:-:S09]  /*1ff0*/  SEL R7, R3, RZ, P0 ;  /* 0x000000ff03077207 */ /* 0x000fd20000000000 */
.L_x_19:
[----:B------:R-:W-:Y:S05]  /*2000*/  BSYNC.RECONVERGENT B0 ;  /* 0x0000000000007941 */ /* 0x000fea0003800200 */
.L_x_17:
[----:B------:R-:W0:Y:S02]  /*2010*/  LDC.64 R4, c[0x0][0x388] ;  /* 0x0000e200ff047b82 */ /* 0x000e240000000a00 */
[----:B0-----:R-:W-:-:S05]  /*2020*/  IMAD.WIDE R2, R2, 0x4, R4 ;  /* 0x0000000402027825 */ /* 0x001fca00078e0204 */
[----:B------:R-:W-:Y:S01]  /*2030*/  STG.E desc[UR6][R2.64], R7 ;  /* 0x0000000702007986 */ /* 0x000fe2000c101906 */
[----:B------:R-:W-:Y:S05]  /*2040*/  EXIT ;  /* 0x000000000000794d */ /* 0x000fea0003800000 */
.L_x_20:
        /* <DEDUP_REMOVED lines=11> */
.L_x_40:


//--------------------- .text._Z11test_kernelv    --------------------------
	.section	.text._Z11test_kernelv,"ax",@progbits
	.align	128
        .global         _Z11test_kernelv
        .type           _Z11test_kernelv,@function
        .size           _Z11test_kernelv,(.L_x_41 - _Z11test_kernelv)
        .other          _Z11test_kernelv,@"STO_CUDA_ENTRY STV_DEFAULT"
_Z11test_kernelv:
.text._Z11test_kernelv:
[----:B------:R-:W0:Y:S01]  /*0000*/  LDC R1, c[0x0][0x37c] ;  /* 0x0000df00ff017b82 */ /* 0x000e220000000800 */
[----:B------:R-:W1:Y:S07]  /*0010*/  S2R R0, SR_TID.X ;  /* 0x0000000000007919 */ /* 0x000e6e0000002100 */
[----:B------:R-:W1:Y:S01]  /*0020*/  S2UR UR4, SR_CTAID.X ;  /* 0x00000000000479c3 */ /* 0x000e620000002500 */
[----:B------:R-:W1:Y:S07]  /*0030*/  S2R R3, SR_TID.Y ;  /* 0x0000000000037919 */ /* 0x000e6e0000002200 */
[----:B------:R-:W2:Y:S01]  /*0040*/  S2UR UR5, SR_CTAID.Y ;  /* 0x00000000000579c3 */ /* 0x000ea20000002600 */
[----:B-1----:R-:W-:-:S04]  /*0050*/  LOP3.LUT R0, R0, UR4, R3, 0xfe, !PT ;  /* 0x0000000400007c12 */ /* 0x002fc8000f8efe03 */
[----:B--2---:R-:W-:-:S13]  /*0060*/  LOP3.LUT P0, RZ, R0, UR5, RZ, 0xfc, !PT ;  /* 0x0000000500ff7c12 */ /* 0x004fda000f80fcff */
[----:B0-----:R-:W-:Y:S05]  /*0070*/  @P0 EXIT ;  /* 0x000000000000094d */ /* 0x001fea0003800000 */
[----:B------:R-:W-:Y:S01]  /*0080*/  MOV R2, 0x80 ;  /* 0x0000008000027802 */ /* 0x000fe20000000f00 */
[----:B------:R-:W0:Y:S01]  /*0090*/  LDCU.64 UR4, c[0x4][URZ] ;  /* 0x01000000ff0477ac */ /* 0x000e220008000a00 */
[----:B------:R-:W-:Y:S02]  /*00a0*/  CS2R R6, SRZ ;  /* 0x0000000000067805 */ /* 0x000fe4000001ff00 */
[----:B------:R1:W2:Y:S01]  /*00b0*/  LDC.64 R8, c[0x4][R2] ;  /* 0x0100000002087b82 */ /* 0x0002a20000000a00 */
[----:B0-----:R-:W-:Y:S02]  /*00c0*/  IMAD.U32 R4, RZ, RZ, UR4 ;  /* 0x00000004ff047e24 */ /* 0x001fe4000f8e00ff */
[----:B-1----:R-:W-:-:S07]  /*00d0*/  IMAD.U32 R5, RZ, RZ, UR5 ;  /* 0x00000005ff057e24 */ /* 0x002fce000f8e00ff */
[----:B------:R-:W-:-:S07]  /*00e0*/  LEPC R20, `(.L_x_21) ;  /* 0x000000001014794e */ /* 0x000fce0000000000 */
[----:B--2---:R-:W-:Y:S05]  /*00f0*/  CALL.ABS.NOINC R8 ;  /* 0x0000000008007343 */ /* 0x004fea0003c00000 */
.L_x_21:
[----:B------:R0:W1:Y:S01]  /*0100*/  LDC.64 R8, c[0x4][R2] ;  /* 0x0100000002087b82 */ /* 0x0000620000000a00 */
[----:B------:R-:W2:Y:S01]  /*0110*/  LDCU.64 UR4, c[0x4][0x8] ;  /* 0x01000100ff0477ac */ /* 0x000ea20008000a00 */
[----:B------:R-:W-:Y:S01]  /*0120*/  CS2R R6, SRZ ;  /* 0x0000000000067805 */ /* 0x000fe2000001ff00 */
[----:B--2---:R-:W-:Y:S02]  /*0130*/  IMAD.U32 R4, RZ, RZ, UR4 ;  /* 0x00000004ff047e24 */ /* 0x004fe4000f8e00ff */
[----:B0-----:R-:W-:-:S07]  /*0140*/  IMAD.U32 R5, RZ, RZ, UR5 ;  /* 0x00000005ff057e24 */ /* 0x001fce000f8e00ff */
[----:B------:R-:W-:-:S07]  /*0150*/  LEPC R20, `(.L_x_22) ;  /* 0x000000001014794e */ /* 0x000fce0000000000 */
[----:B-1----:R-:W-:Y:S05]  /*0160*/  CALL.ABS.NOINC R8 ;  /* 0x0000000008007343 */ /* 0x002fea0003c00000 */
.L_x_22:
[----:B------:R0:W1:Y:S01]  /*0170*/  LDC.64 R8, c[0x4][R2] ;  /* 0x0100000002087b82 */ /* 0x0000620000000a00 */
[----:B------:R-:W2:Y:S01]  /*0180*/  LDCU.64 UR4, c[0x4][0x10] ;  /* 0x01000200ff0477ac */ /* 0x000ea20008000a00 */
[----:B------:R-:W-:Y:S01]  /*0190*/  CS2R R6, SRZ ;  /* 0x0000000000067805 */ /* 0x000fe2000001ff00 */
[----:B--2---:R-:W-:Y:S02]  /*01a0*/  IMAD.U32 R4, RZ, RZ, UR4 ;  /* 0x00000004ff047e24 */ /* 0x004fe4000f8e00ff */
[----:B0-----:R-:W-:-:S07]  /*01b0*/  IMAD.U32 R5, RZ, RZ, UR5 ;  /* 0x00000005ff057e24 */ /* 0x001fce000f8e00ff */
[----:B------:R-:W-:-:S07]  /*01c0*/  LEPC R20, `(.L_x_23) ;  /* 0x000000001014794e */ /* 0x000fce0000000000 */
[----:B-1----:R-:W-:Y:S05]  /*01d0*/  CALL.ABS.NOINC R8 ;  /* 0x0000000008007343 */ /* 0x002fea0003c00000 */
.L_x_23:
[----:B------:R0:W1:Y:S01]  /*01e0*/  LDC.64 R8, c[0x4][R2] ;  /* 0x0100000002087b82 */ /* 0x0000620000000a00 */
[----:B------:R-:W2:Y:S01]  /*01f0*/  LDCU.64 UR4, c[0x4][0x18] ;  /* 0x01000300ff0477ac */ /* 0x000ea20008000a00 */
[----:B------:R-:W-:Y:S01]  /*0200*/  CS2R R6, SRZ ;  /* 0x0000000000067805 */ /* 0x000fe2000001ff00 */
[----:B--2---:R-:W-:Y:S02]  /*0210*/  IMAD.U32 R4, RZ, RZ, UR4 ;  /* 0x00000004ff047e24 */ /* 0x004fe4000f8e00ff */
[----:B0-----:R-:W-:-:S07]  /*0220*/  IMAD.U32 R5, RZ, RZ, UR5 ;  /* 0x00000005ff057e24 */ /* 0x001fce000f8e00ff */
[----:B------:R-:W-:-:S07]  /*0230*/  LEPC R20, `(.L_x_24) ;  /* 0x000000001014794e */ /* 0x000fce0000000000 */
[----:B-1----:R-:W-:Y:S05]  /*0240*/  CALL.ABS.NOINC R8 ;  /* 0x0000000008007343 */ /* 0x002fea0003c00000 */
.L_x_24:
[----:B------:R0:W1:Y:S01]  /*0250*/  LDC.64 R8, c[0x4][R2] ;  /* 0x0100000002087b82 */ /* 0x0000620000000a00 */
[----:B------:R-:W2:Y:S01]  /*0260*/  LDCU.64 UR4, c[0x4][0x20] ;  /* 0x01000400ff0477ac */ /* 0x000ea20008000a00 */
[----:B------:R-:W-:Y:S01]  /*0270*/  CS2R R6, SRZ ;  /* 0x0000000000067805 */ /* 0x000fe2000001ff00 */
[----:B--2---:R-:W-:Y:S02]  /*0280*/  IMAD.U32 R4, RZ, RZ, UR4 ;  /* 0x00000004ff047e24 */ /* 0x004fe4000f8e00ff */
[----:B0-----:R-:W-:-:S07]  /*0290*/  IMAD.U32 R5, RZ, RZ, UR5 ;  /* 0x00000005ff057e24 */ /* 0x001fce000f8e00ff */
[----:B------:R-:W-:-:S07]  /*02a0*/  LEPC R20, `(.L_x_25) ;  /* 0x000000001014794e */ /* 0x000fce0000000000 */
[----:B-1----:R-:W-:Y:S05]  /*02b0*/  CALL.ABS.NOINC R8 ;  /* 0x0000000008007343 */ /* 0x002fea0003c00000 */
.L_x_25:
[----:B------:R0:W1:Y:S01]  /*02c0*/  LDC.64 R8, c[0x4][R2] ;  /* 0x0100000002087b82 */ /* 0x0000620000000a00 */
[----:B------:R-:W2:Y:S01]  /*02d0*/  LDCU.64 UR4, c[0x4][0x28] ;  /* 0x01000500ff0477ac */ /* 0x000ea20008000a00 */
[----:B------:R-:W-:Y:S01]  /*02e0*/  CS2R R6, SRZ ;  /* 0x0000000000067805 */ /* 0x000fe2000001ff00 */
[----:B--2---:R-:W-:Y:S02]  /*02f0*/  IMAD.U32 R4, RZ, RZ, UR4 ;  /* 0x00000004ff047e24 */ /* 0x004fe4000f8e00ff */
[----:B0-----:R-:W-:-:S07]  /*0300*/  IMAD.U32 R5, RZ, RZ, UR5 ;  /* 0x00000005ff057e24 */ /* 0x001fce000f8e00ff */
[----:B------:R-:W-:-:S07]  /*0310*/  LEPC R20, `(.L_x_26) ;  /* 0x000000001014794e */ /* 0x000fce0000000000 */
[----:B-1----:R-:W-:Y:S05]  /*0320*/  CALL.ABS.NOINC R8 ;  /* 0x0000000008007343 */ /* 0x002fea0003c00000 */
.L_x_26:
[----:B------:R0:W1:Y:S01]  /*0330*/  LDC.64 R8, c[0x4][R2] ;  /* 0x0100000002087b82 */ /* 0x0000620000000a00 */
[----:B------:R-:W2:Y:S01]  /*0340*/  LDCU.64 UR4, c[0x4][0x30] ;  /* 0x01000600ff0477ac */ /* 0x000ea20008000a00 */
[----:B------:R-:W-:Y:S01]  /*0350*/  CS2R R6, SRZ ;  /* 0x0000000000067805 */ /* 0x000fe2000001ff00 */
[----:B--2---:R-:W-:Y:S02]  /*0360*/  IMAD.U32 R4, RZ, RZ, UR4 ;  /* 0x00000004ff047e24 */ /* 0x004fe4000f8e00ff */
[----:B0-----:R-:W-:-:S07]  /*0370*/  IMAD.U32 R5, RZ, RZ, UR5 ;  /* 0x00000005ff057e24 */ /* 0x001fce000f8e00ff */
[----:B------:R-:W-:-:S07]  /*0380*/  LEPC R20, `(.L_x_27) ;  /* 0x000000001014794e */ /* 0x000fce0000000000 */
[----:B-1----:R-:W-:Y:S05]  /*0390*/  CALL.ABS.NOINC R8 ;  /* 0x0000000008007343 */ /* 0x002fea0003c00000 */
.L_x_27:
[----:B------:R0:W1:Y:S01]  /*03a0*/  LDC.64 R8, c[0x4][R2] ;  /* 0x0100000002087b82 */ /* 0x0000620000000a00 */
[----:B------:R-:W2:Y:S01]  /*03b0*/  LDCU.64 UR4, c[0x4][0x38] ;  /* 0x01000700ff0477ac */ /* 0x000ea20008000a00 */
[----:B------:R-:W-:Y:S01]  /*03c0*/  CS2R R6, SRZ ;  /* 0x0000000000067805 */ /* 0x000fe2000001ff00 */
[----:B--2---:R-:W-:Y:S02]  /*03d0*/  IMAD.U32 R4, RZ, RZ, UR4 ;  /* 0x00000004ff047e24 */ /* 0x004fe4000f8e00ff */
[----:B0-----:R-:W-:-:S07]  /*03e0*/  IMAD.U32 R5, RZ, RZ, UR5 ;  /* 0x00000005ff057e24 */ /* 0x001fce000f8e00ff */
[----:B------:R-:W-:-:S07]  /*03f0*/  LEPC R20, `(.L_x_28) ;  /* 0x000000001014794e */ /* 0x000fce0000000000 */
[----:B-1----:R-:W-:Y:S05]  /*0400*/  CALL.ABS.NOINC R8 ;  /* 0x0000000008007343 */ /* 0x002fea0003c00000 */
.L_x_28:
[----:B------:R0:W1:Y:S01]  /*0410*/  LDC.64 R8, c[0x4][R2] ;  /* 0x0100000002087b82 */ /* 0x0000620000000a00 */
[----:B------:R-:W2:Y:S01]  /*0420*/  LDCU.64 UR4, c[0x4][0x40] ;  /* 0x01000800ff0477ac */ /* 0x000ea20008000a00 */
[----:B------:R-:W-:Y:S01]  /*0430*/  CS2R R6, SRZ ;  /* 0x0000000000067805 */ /* 0x000fe2000001ff00 */
[----:B--2---:R-:W-:Y:S02]  /*0440*/  IMAD.U32 R4, RZ, RZ, UR4 ;  /* 0x00000004ff047e24 */ /* 0x004fe4000f8e00ff */
[----:B0-----:R-:W-:-:S07]  /*0450*/  IMAD.U32 R5, RZ, RZ, UR5 ;  /* 0x00000005ff057e24 */ /* 0x001fce000f8e00ff */
[----:B------:R-:W-:-:S07]  /*0460*/  LEPC R20, `(.L_x_29) ;  /* 0x000000001014794e */ /* 0x000fce0000000000 */
[----:B-1----:R-:W-:Y:S05]  /*0470*/  CALL.ABS.NOINC R8 ;  /* 0x0000000008007343 */ /* 0x002fea0003c00000 */
.L_x_29:
[----:B------:R0:W1:Y:S01]  /*0480*/  LDC.64 R8, c[0x4][R2] ;  /* 0x0100000002087b82 */ /* 0x0000620000000a00 */
[----:B------:R-:W2:Y:S01]  /*0490*/  LDCU.64 UR4, c[0x4][0x48] ;  /* 0x01000900ff0477ac */ /* 0x000ea20008000a00 */
[----:B------:R-:W-:Y:S01]  /*04a0*/  CS2R R6, SRZ ;  /* 0x0000000000067805 */ /* 0x000fe2000001ff00 */
[----:B--2---:R-:W-:Y:S02]  /*04b0*/  IMAD.U32 R4, RZ, RZ, UR4 ;  /* 0x00000004ff047e24 */ /* 0x004fe4000f8e00ff */
[----:B0-----:R-:W-:-:S07]  /*04c0*/  IMAD.U32 R5, RZ, RZ, UR5 ;  /* 0x00000005ff057e24 */ /* 0x001fce000f8e00ff */
[----:B------:R-:W-:-:S07]  /*04d0*/  LEPC R20, `(.L_x_30) ;  /* 0x000000001014794e */ /* 0x000fce0000000000 */
[----:B-1----:R-:W-:Y:S05]  /*04e0*/  CALL.ABS.NOINC R8 ;  /* 0x0000000008007343 */ /* 0x002fea0003c00000 */
.L_x_30:
[----:B------:R0:W1:Y:S01]  /*04f0*/  LDC.64 R8, c[0x4][R2] ;  /* 0x0100000002087b82 */ /* 0x0000620000000a00 */
[----:B------:R-:W2:Y:S01]  /*0500*/  LDCU.64 UR4, c[0x4][0x50] ;  /* 0x01000a00ff0477ac */ /* 0x000ea20008000a00 */
[----:B------:R-:W-:Y:S01]  /*0510*/  CS2R R6, SRZ ;  /* 0x0000000000067805 */ /* 0x000fe2000001ff00 */
[----:B--2---:R-:W-:Y:S02]  /*0520*/  IMAD.U32 R4, RZ, RZ, UR4 ;  /* 0x00000004ff047e24 */ /* 0x004fe4000f8e00ff */
[----:B0-----:R-:W-:-:S07]  /*0530*/  IMAD.U32 R5, RZ, RZ, UR5 ;  /* 0x00000005ff057e24 */ /* 0x001fce000f8e00ff */
[----:B------:R-:W-:-:S07]  /*0540*/  LEPC R20, `(.L_x_31) ;  /* 0x000000001014794e */ /* 0x000fce0000000000 */
[----:B-1----:R-:W-:Y:S05]  /*0550*/  CALL.ABS.NOINC R8 ;  /* 0x0000000008007343 */ /* 0x002fea0003c00000 */
.L_x_31:
[----:B------:R0:W1:Y:S01]  /*0560*/  LDC.64 R8, c[0x4][R2] ;  /* 0x0100000002087b82 */ /* 0x0000620000000a00 */
[----:B------:R-:W2:Y:S01]  /*0570*/  LDCU.64 UR4, c[0x4][0x58] ;  /* 0x01000b00ff0477ac */ /* 0x000ea20008000a00 */
[----:B------:R-:W-:Y:S01]  /*0580*/  CS2R R6, SRZ ;  /* 0x0000000000067805 */ /* 0x000fe2000001ff00 */
[----:B--2---:R-:W-:Y:S02]  /*0590*/  IMAD.U32 R4, RZ, RZ, UR4 ;  /* 0x00000004ff047e24 */ /* 0x004fe4000f8e00ff */
[----:B0-----:R-:W-:-:S07]  /*05a0*/  IMAD.U32 R5, RZ, RZ, UR5 ;  /* 0x00000005ff057e24 */ /* 0x001fce000f8e00ff */
[----:B------:R-:W-:-:S07]  /*05b0*/  LEPC R20, `(.L_x_32) ;  /* 0x000000001014794e */ /* 0x000fce0000000000 */
[----:B-1----:R-:W-:Y:S05]  /*05c0*/  CALL.ABS.NOINC R8 ;  /* 0x0000000008007343 */ /* 0x002fea0003c00000 */
.L_x_32:
[----:B------:R0:W1:Y:S01]  /*05d0*/  LDC.64 R8, c[0x4][R2] ;  /* 0x0100000002087b82 */ /* 0x0000620000000a00 */
[----:B------:R-:W2:Y:S01]  /*05e0*/  LDCU.64 UR4, c[0x4][0x60] ;  /* 0x01000c00ff0477ac */ /* 0x000ea20008000a00 */
[----:B------:R-:W-:Y:S01]  /*05f0*/  CS2R R6, SRZ ;  /* 0x0000000000067805 */ /* 0x000fe2000001ff00 */
[----:B--2---:R-:W-:Y:S02]  /*0600*/  IMAD.U32 R4, RZ, RZ, UR4 ;  /* 0x00000004ff047e24 */ /* 0x004fe4000f8e00ff */
[----:B0-----:R-:W-:-:S07]  /*0610*/  IMAD.U32 R5, RZ, RZ, UR5 ;  /* 0x00000005ff057e24 */ /* 0x001fce000f8e00ff */
[----:B------:R-:W-:-:S07]  /*0620*/  LEPC R20, `(.L_x_33) ;  /* 0x000000001014794e */ /* 0x000fce0000000000 */
[----:B-1----:R-:W-:Y:S05]  /*0630*/  CALL.ABS.NOINC R8 ;  /* 0x0000000008007343 */ /* 0x002fea0003c00000 */
.L_x_33:
[----:B------:R0:W1:Y:S01]  /*0640*/  LDC.64 R8, c[0x4][R2] ;  /* 0x0100000002087b82 */ /* 0x0000620000000a00 */
[----:B------:R-:W2:Y:S01]  /*0650*/  LDCU.64 UR4, c[0x4][0x58] ;  /* 0x01000b00ff0477ac */ /* 0x000ea20008000a00 */
[----:B------:R-:W-:Y:S01]  /*0660*/  CS2R R6, SRZ ;  /* 0x0000000000067805 */ /* 0x000fe2000001ff00 */
[----:B--2---:R-:W-:Y:S02]  /*0670*/  IMAD.U32 R4, RZ, RZ, UR4 ;  /* 0x00000004ff047e24 */ /* 0x004fe4000f8e00ff */
[----:B0-----:R-:W-:-:S07]  /*0680*/  IMAD.U32 R5, RZ, RZ, UR5 ;  /* 0x00000005ff057e24 */ /* 0x001fce000f8e00ff */
[----:B------:R-:W-:-:S07]  /*0690*/  LEPC R20, `(.L_x_34) ;  /* 0x000000001014794e */ /* 0x000fce0000000000 */
[----:B-1----:R-:W-:Y:S05]  /*06a0*/  CALL.ABS.NOINC R8 ;  /* 0x0000000008007343 */ /* 0x002fea0003c00000 */
.L_x_34:
[----:B------:R0:W1:Y:S01]  /*06b0*/  LDC.64 R8, c[0x4][R2] ;  /* 0x0100000002087b82 */ /* 0x0000620000000a00 */
[----:B------:R-:W2:Y:S01]  /*06c0*/  LDCU.64 UR4, c[0x4][0x68] ;  /* 0x01000d00ff0477ac */ /* 0x000ea20008000a00 */
[----:B------:R-:W-:Y:S01]  /*06d0*/  CS2R R6, SRZ ;  /* 0x0000000000067805 */ /* 0x000fe2000001ff00 */
[----:B--2---:R-:W-:Y:S02]  /*06e0*/  IMAD.U32 R4, RZ, RZ, UR4 ;  /* 0x00000004ff047e24 */ /* 0x004fe4000f8e00ff */
[----:B0-----:R-:W-:-:S07]  /*06f0*/  IMAD.U32 R5, RZ, RZ, UR5 ;  /* 0x00000005ff057e24 */ /* 0x001fce000f8e00ff */
[----:B------:R-:W-:-:S07]  /*0700*/  LEPC R20, `(.L_x_35) ;  /* 0x000000001014794e */ /* 0x000fce0000000000 */
[----:B-1----:R-:W-:Y:S05]  /*0710*/  CALL.ABS.NOINC R8 ;  /* 0x0000000008007343 */ /* 0x002fea0003c00000 */
.L_x_35:
[----:B------:R-:W-:Y:S05]  /*0720*/  WARPSYNC.ALL ;  /* 0x0000000000007948 */ /* 0x000fea0003800000 */
[----:B------:R-:W-:Y:S01]  /*0730*/  BAR.SYNC.DEFER_BLOCKING 0x0 ;  /* 0x0000000000007b1d */ /* 0x000fe20000010000 */
[----:B------:R-:W-:-:S07]  /*0740*/  CS2R R6, SRZ ;  /* 0x0000000000067805 */ /* 0x000fce000001ff00 */
[----:B------:R0:W1:Y:S01]  /*0750*/  LDC.64 R8, c[0x4][R2] ;  /* 0x0100000002087b82 */ /* 0x0000620000000a00 */
[----:B------:R-:W2:Y:S02]  /*0760*/  LDCU.64 UR4, c[0x4][0x70] ;  /* 0x01000e00ff0477ac */ /* 0x000ea40008000a00 */
[----:B--2---:R-:W-:Y:S02]  /*0770*/  IMAD.U32 R4, RZ, RZ, UR4 ;  /* 0x00000004ff047e24 */ /* 0x004fe4000f8e00ff */
[----:B------:R-:W-:-:S03]  /*0780*/  IMAD.U32 R5, RZ, RZ, UR5 ;  /* 0x00000005ff057e24 */ /* 0x000fc6000f8e00ff */
[----:B------:R-:W-:Y:S08]  /*0790*/  BAR.SYNC.DEFER_BLOCKING 0x0 ;  /* 0x0000000000007b1d */ /* 0x000ff00000010000 */
[----:B------:R-:W-:Y:S08]  /*07a0*/  BAR.SYNC.DEFER_BLOCKING 0x0 ;  /* 0x0000000000007b1d */ /* 0x000ff00000010000 */
[----:B0-----:R-:W-:Y:S06]  /*07b0*/  BAR.SYNC.DEFER_BLOCKING 0x0 ;  /* 0x0000000000007b1d */ /* 0x001fec0000010000 */
[----:B------:R-:W-:-:S07]  /*07c0*/  LEPC R20, `(.L_x_36) ;  /* 0x000000001014794e */ /* 0x000fce0000000000 */
[----:B-1----:R-:W-:Y:S05]  /*07d0*/  CALL.ABS.NOINC R8 ;  /* 0x0000000008007343 */ /* 0x002fea0003c00000 */
.L_x_36:
[----:B------:R-:W0:Y:S01]  /*07e0*/  LDC.64 R2, c[0x4][R2] ;  /* 0x0100000002027b82 */ /* 0x000e220000000a00 */
[----:B------:R-:W1:Y:S01]  /*07f0*/  LDCU.64 UR4, c[0x4][0x78] ;  /* 0x01000f00ff0477ac */ /* 0x000e620008000a00 */
[----:B------:R-:W-:Y:S01]  /*0800*/  CS2R R6, SRZ ;  /* 0x0000000000067805 */ /* 0x000fe2000001ff00 */
[----:B-1----:R-:W-:Y:S02]  /*0810*/  IMAD.U32 R4, RZ, RZ, UR4 ;  /* 0x00000004ff047e24 */ /* 0x002fe4000f8e00ff */
[----:B------:R-:W-:-:S07]  /*0820*/  IMAD.U32 R5, RZ, RZ, UR5 ;  /* 0x00000005ff057e24 */ /* 0x000fce000f8e00ff */
[----:B------:R-:W-:-:S07]  /*0830*/  LEPC R20, `(.L_x_37) ;  /* 0x000000001014794e */ /* 0x000fce0000000000 */
[----:B0-----:R-:W-:Y:S05]  /*0840*/  CALL.ABS.NOINC R2 ;  /* 0x0000000002007343 */ /* 0x001fea0003c00000 */
.L_x_37:
[----:B------:R-:W-:Y:S05]  /*0850*/  EXIT ;  /* 0x000000000000794d */ /* 0x000fea0003800000 */
.L_x_38:
        /* <DEDUP_REMOVED lines=10> */
.L_x_41:


//--------------------- .nv.global.init           --------------------------
	.section	.nv.global.init,"aw",@progbits
.nv.global.init:
	.type		$str,@object
	.size		$str,($str$1 - $str)
$str:
        /*0000*/ 	.byte	0x54, 0x45, 0x53, 0x54, 0x53, 0x0a, 0x00
	.type		$str$1,@object
	.size		$str$1,($str$2 - $str$1)
$str$1:
        /*0007*/ 	.byte	0x09, 0x53, 0x54, 0x41, 0x52, 0x54, 0x45, 0x44, 0x0a, 0x00
	.type		$str$2,@object
	.size		$str$2,($str$14 - $str$2)
$str$2:
        /*0011*/ 	.byte	0x09, 0x67, 0x65, 0x74, 0x43, 0x65, 0x6c, 0x6c, 0x49, 0x64, 0x0a, 0x00
	.type		$str$14,@object
	.size		$str$14,($str$51 - $str$14)
$str$14:
        /*001d*/ 	.byte	0x09, 0x72, 0x65, 0x61, 0x64, 0x5f, 0x63, 0x65, 0x6c, 0x6c, 0x0a, 0x00
	.type		$str$51,@object
	.size		$str$51,($str$56 - $str$51)
$str$51:
        /*0029*/ 	.byte	0x09, 0x77, 0x72, 0x69, 0x74, 0x65, 0x56, 0x61, 0x6c, 0x75, 0x65, 0x0a, 0x00
	.type		$str$56,@object
	.size		$str$56,($str$29 - $str$56)
$str$56:
        /*0036*/ 	.byte	0x54, 0x45, 0x53, 0x54, 0x53, 0x20, 0x46, 0x49, 0x4e, 0x49, 0x53, 0x48, 0x45, 0x44, 0x0a, 0x00
	.type		$str$29,@object
	.size		$str$29,($str$39 - $str$29)
$str$29:
        /*0046*/ 	.byte	0x09, 0x67, 0x65, 0x74, 0x4e, 0x65, 0x69, 0x67, 0x68, 0x62, 0x6f, 0x72, 0x73, 0x56, 0x61, 0x6c
        /*0056*/ 	.byte	0x75, 0x65, 0x73, 0x0a, 0x00
	.type		$str$39,@object
	.size		$str$39,($str$13 - $str$39)
$str$39:
        /*005b*/ 	.byte	0x09, 0x63, 0x6f, 0x75, 0x6e, 0x74, 0x52, 0x65, 0x64, 0x42, 0x6c, 0x75, 0x65, 0x56, 0x61, 0x6c
        /*006b*/ 	.byte	0x75, 0x65, 0x73, 0x0a, 0x00
	.type		$str$13,@object
	.size		$str$13,($str$28 - $str$13)
$str$13:
        /*0070*/ 	.byte	0x09, 0x2d, 0x2d, 0x2d, 0x2d, 0x3e, 0x67, 0x65, 0x74, 0x43, 0x65, 0x6c, 0x6c, 0x49, 0x64, 0x5b
        /*0080*/ 	.byte	0x4f, 0x4b, 0x5d, 0x0a, 0x00
	.type		$str$28,@object
	.size		$str$28,($str$45 - $str$28)
$str$28:
        /*0085*/ 	.byte	0x09, 0x2d, 0x2d, 0x2d, 0x2d, 0x3e, 0x72, 0x65, 0x61, 0x64, 0x5f, 0x63, 0x65, 0x6c, 0x6c, 0x5b
        /*0095*/ 	.byte	0x4f, 0x4b, 0x5d, 0x0a, 0x00
	.type		$str$45,@object
	.size		$str$45,($str$53 - $str$45)
$str$45:
        /*009a*/ 	.byte	0x09, 0x6e, 0x65, 0x77, 0x56, 0x61, 0x6c, 0x75, 0x65, 0x4f, 0x66, 0x43, 0x75, 0x72, 0x72, 0x65
        /*00aa*/ 	.byte	0x6e, 0x74, 0x43, 0x65, 0x6c, 0x6c, 0x0a, 0x00
	.type		$str$53,@object
	.size		$str$53,($str$38 - $str$53)
$str$53:
        /*00b2*/ 	.byte	0x09, 0x63, 0x6f, 0x70, 0x79, 0x4e, 0x65, 0x69, 0x67, 0x68, 0x62, 0x6f, 0x72, 0x73, 0x49, 0x6e
        /*00c2*/ 	.byte	0x74, 0x6f, 0x54, 0x65, 0x6d, 0x70, 0x0a, 0x00
	.type		$str$38,@object
	.size		$str$38,($str$44 - $str$38)
$str$38:
        /*00ca*/ 	.byte	0x09, 0x2d, 0x2d, 0x2d, 0x2d, 0x3e, 0x67, 0x65, 0x74, 0x4e, 0x65, 0x69, 0x67, 0x68, 0x62, 0x6f
        /*00da*/ 	.byte	0x72, 0x73, 0x56, 0x61, 0x6c, 0x75, 0x65, 0x73, 0x5b, 0x4f, 0x4b, 0x5d, 0x0a, 0x00
	.type		$str$44,@object
	.size		$str$44,($str$55 - $str$44)
$str$44:
        /*00e8*/ 	.byte	0x09, 0x2d, 0x2d, 0x2d, 0x2d, 0x3e, 0x63, 0x6f, 0x75, 0x6e, 0x74, 0x52, 0x65, 0x64, 0x42, 0x6c
        /*00f8*/ 	.byte	0x75, 0x65, 0x56, 0x61, 0x6c, 0x75, 0x65, 0x73, 0x5b, 0x4f, 0x4b, 0x5d, 0x0a, 0x00
	.type		$str$55,@object
	.size		$str$55,($str$50 - $str$55)
$str$55:
        /*0106*/ 	.byte	0x09, 0x2d, 0x2d, 0x2d, 0x2d, 0x3e, 0x63, 0x6f, 0x70, 0x79, 0x4e, 0x65, 0x69, 0x67, 0x68, 0x62
        /*0116*/ 	.byte	0x6f, 0x72, 0x73, 0x49, 0x6e, 0x74, 0x6f, 0x54, 0x65, 0x6d, 0x70, 0x5b, 0x4f, 0x4b, 0x5d, 0x0a
        /*0126*/ 	.byte	0x00
	.type		$str$50,@object
	.size		$str$50,(.L_11 - $str$50)
$str$50:
        /*0127*/ 	.byte	0x09, 0x2d, 0x2d, 0x2d, 0x2d, 0x3e, 0x6e, 0x65, 0x77, 0x56, 0x61, 0x6c, 0x75, 0x65, 0x4f, 0x66
        /*0137*/ 	.byte	0x43, 0x75, 0x72, 0x72, 0x65, 0x6e, 0x74, 0x43, 0x65, 0x6c, 0x6c, 0x5b, 0x4f, 0x4b, 0x5d, 0x0a
        /*0147*/ 	.byte	0x00
.L_11:


//--------------------- .nv.shared._Z18life_kernel_globalPiS_ii --------------------------
	.section	.nv.shared._Z18life_kernel_globalPiS_ii,"aw",@nobits
	.sectionflags	@""
	.align	16
	.zero		1024


//--------------------- .nv.shared.reserved.0     --------------------------
	.section	.nv.shared.reserved.0,"aw",@nobits
	.weak		__nv_reservedSMEM_offset_0_alias
	.size		__nv_reservedSMEM_offset_0_alias, 0, 64
	.other		__nv_reservedSMEM_offset_0_alias,@"STO_CUDA_RESERVED_SHARED STV_DEFAULT"
__nv_reservedSMEM_offset_0_alias:
	.zero		0
	.zero		64


//--------------------- .nv.shared._Z11life_kernelPiS_ii --------------------------
	.section	.nv.shared._Z11life_kernelPiS_ii,"aw",@nobits
	.sectionflags	@""
	.align	16
	.zero		1024


//--------------------- .nv.shared._Z11test_kernelv --------------------------
	.section	.nv.shared._Z11test_kernelv,"aw",@nobits
	.sectionflags	@""
	.align	16
	.zero		1024


//--------------------- .nv.constant0._Z18life_kernel_globalPiS_ii --------------------------
	.section	.nv.constant0._Z18life_kernel_globalPiS_ii,"a",@progbits
	.sectionflags	@""
	.align	4
.nv.constant0._Z18life_kernel_globalPiS_ii:
	.zero		920


//--------------------- .nv.constant0._Z11life_kernelPiS_ii --------------------------
	.section	.nv.constant0._Z11life_kernelPiS_ii,"a",@progbits
	.sectionflags	@""
	.align	4
.nv.constant0._Z11life_kernelPiS_ii:
	.zero		920


//--------------------- .nv.constant0._Z11test_kernelv --------------------------
	.section	.nv.constant0._Z11test_kernelv,"a",@progbits
	.sectionflags	@""
	.align	4
.nv.constant0._Z11test_kernelv:
	.zero		896


//--------------------- SYMBOLS --------------------------

	.type		.nv.reservedSmem.offset0,@object
	.size		.nv.reservedSmem.offset0,0x4
	.type		.nv.reservedSmem.cap,@object
	.size		.nv.reservedSmem.cap,0x4
	.type		vprintf,@function
